// auto-generated by cutlass_sweep.gemm — config: {"arch": "sm_90", "cluster_m": 1, "cluster_n": 1, "dtype": "e5m2", "dtype_b": "e5m2", "layout": "nt", "stages": 3, "tile_k": 32, "tile_m": 128, "tile_n": 64}
#include "cutlass/cutlass.h"
#include "cutlass/gemm/collective/collective_builder.hpp"
#include "cutlass/gemm/device/gemm_universal_adapter.h"
#include "cutlass/gemm/kernel/gemm_universal.hpp"
#include "cutlass/epilogue/collective/collective_builder.hpp"

using ElemA = cutlass::float_e5m2_t;
using ElemB = cutlass::float_e5m2_t;
using ElemCD = cutlass::float_e5m2_t;
using Acc  = float;
using TileShape    = cute::Shape<cute::_128, cute::_64, cute::_32>;
using ClusterShape = cute::Shape<cute::_1, cute::_1, cute::_1>;

using CollectiveEpilogue = typename cutlass::epilogue::collective::CollectiveBuilder<
    cutlass::arch::Sm90, cutlass::arch::OpClassTensorOp,
    TileShape, ClusterShape,
    cutlass::epilogue::collective::EpilogueTileAuto,
    Acc, Acc,
    ElemCD, cutlass::layout::RowMajor, 128 / cutlass::sizeof_bits<ElemCD>::value,
    ElemCD, cutlass::layout::RowMajor, 128 / cutlass::sizeof_bits<ElemCD>::value,
    cutlass::epilogue::collective::EpilogueScheduleAuto
  >::CollectiveOp;

using CollectiveMainloop = typename cutlass::gemm::collective::CollectiveBuilder<
    cutlass::arch::Sm90, cutlass::arch::OpClassTensorOp,
    ElemA, cutlass::layout::RowMajor, 128 / cutlass::sizeof_bits<ElemA>::value,
    ElemB, cutlass::layout::ColumnMajor, 128 / cutlass::sizeof_bits<ElemB>::value,
    Acc,
    TileShape, ClusterShape,
    cutlass::gemm::collective::StageCount<3>,
    cutlass::gemm::collective::KernelScheduleAuto
  >::CollectiveOp;

using GemmKernel = cutlass::gemm::kernel::GemmUniversal<
    cute::Shape<int,int,int,int>,
    CollectiveMainloop,
    CollectiveEpilogue
>;
using Gemm = cutlass::gemm::device::GemmUniversalAdapter<GemmKernel>;

// Force the device kernel symbol into the cubin without needing a host main.
auto* _anchor = &cutlass::device_kernel<GemmKernel>;


// ===== COMPILED SASS (sm_90a) =====

	.target	sm_90a

	.elftype	@"ET_EXEC"


//--------------------- .note.nv.tkinfo           --------------------------
	.section	.note.nv.tkinfo,"",@"SHT_NOTE"
	.sectionflags	@"SHF_NOTE_NV_TKINFO"
	.tkinfo
        /*0018*/ 	.word	0x00000002
        /*0030*/ 	.string	""
        /*0030*/ 	.string	"ptxas"
        /*0030*/ 	.string	"Cuda compilation tools, release 13.0, V13.0.88"
        /*0030*/ 	.string	"Build cuda_13.0.r13.0/compiler.36424714_0"
        /*0030*/ 	.string	"-arch sm_90a -m 64 "



//--------------------- .note.nv.cuinfo           --------------------------
	.section	.note.nv.cuinfo,"",@"SHT_NOTE"
	.sectionflags	@"SHF_NOTE_NV_CUINFO"
        /*0018*/ 	.short	0x0002
        /*001a*/ 	.short	0x005a
        /*001c*/ 	.short	0x0082
	.zero		2


//--------------------- .nv.info                  --------------------------
	.section	.nv.info,"",@"SHT_CUDA_INFO"
	.align	4


	//----- nvinfo : EIATTR_REGCOUNT
	.align		4
        /*0000*/ 	.byte	0x04, 0x2f
        /*0002*/ 	.short	(.L_12 - .L_11)
	.align		4
.L_11:
        /*0004*/ 	.word	index@(_ZN7cutlass13device_kernelINS_4gemm6kernel13GemmUniversalIN4cute5tupleIJiiiiEEENS1_10collective13CollectiveMmaINS1_37MainloopSm90TmaGmmaWarpSpecializedFP8ILi3ENS5_IJNS4_1CILi1EEESB_SB_EEENS1_35KernelTmaWarpSpecializedCooperativeEEENS5_IJNSA_ILi128EEENSA_ILi64EEENSA_ILi32EEEEEENS_12float_e5m2_tENS5_IJlSB_lEEESJ_SK_NS4_8TiledMMAINS4_8MMA_AtomIJNS4_4SM904GMMA30MMA_64x64x32_F32E5M2E5M2_SS_TNILNSO_7ScaleInE1ELSQ_1EEEEEENS4_6LayoutINS5_IJNSA_ILi2EEESB_SB_EEENS5_IJSB_NSA_ILi0EEESW_EEEEENS5_IJNS4_10UnderscoreESZ_SZ_EEEEENS4_13SM90_TMA_LOADENS4_14ComposedLayoutINS4_7SwizzleILi1ELi4ELi3EEENS4_18smem_ptr_flag_bitsILi8EEENST_INS5_IJNSA_ILi8EEESH_EEENS5_IJSH_SB_EEEEEEEvNS4_8identityES12_S1C_vS1D_EENS_8epilogue10collective6detail29Sm90TmaWarpSpecializedAdapterINS1G_15DefaultEpilogueISJ_SK_SK_NS1F_6thread17LinearCombinationISJ_Li1EffLNS1K_9ScaleType4KindE0ELNS_15FloatRoundStyleE2ESJ_EENS1_15EpilogueDefaultEEEEEvvEEEEvNT_6ParamsE)
        /*0008*/ 	.word	0x000000a8


	//----- nvinfo : EIATTR_FRAME_SIZE
	.align		4
.L_12:
        /*000c*/ 	.byte	0x04, 0x11
        /*000e*/ 	.short	(.L_14 - .L_13)
	.align		4
.L_13:
        /*0010*/ 	.word	index@(_ZN7cutlass13device_kernelINS_4gemm6kernel13GemmUniversalIN4cute5tupleIJiiiiEEENS1_10collective13CollectiveMmaINS1_37MainloopSm90TmaGmmaWarpSpecializedFP8ILi3ENS5_IJNS4_1CILi1EEESB_SB_EEENS1_35KernelTmaWarpSpecializedCooperativeEEENS5_IJNSA_ILi128EEENSA_ILi64EEENSA_ILi32EEEEEENS_12float_e5m2_tENS5_IJlSB_lEEESJ_SK_NS4_8TiledMMAINS4_8MMA_AtomIJNS4_4SM904GMMA30MMA_64x64x32_F32E5M2E5M2_SS_TNILNSO_7ScaleInE1ELSQ_1EEEEEENS4_6LayoutINS5_IJNSA_ILi2EEESB_SB_EEENS5_IJSB_NSA_ILi0EEESW_EEEEENS5_IJNS4_10UnderscoreESZ_SZ_EEEEENS4_13SM90_TMA_LOADENS4_14ComposedLayoutINS4_7SwizzleILi1ELi4ELi3EEENS4_18smem_ptr_flag_bitsILi8EEENST_INS5_IJNSA_ILi8EEESH_EEENS5_IJSH_SB_EEEEEEEvNS4_8identityES12_S1C_vS1D_EENS_8epilogue10collective6detail29Sm90TmaWarpSpecializedAdapterINS1G_15DefaultEpilogueISJ_SK_SK_NS1F_6thread17LinearCombinationISJ_Li1EffLNS1K_9ScaleType4KindE0ELNS_15FloatRoundStyleE2ESJ_EENS1_15EpilogueDefaultEEEEEvvEEEEvNT_6ParamsE)
        /*0014*/ 	.word	0x00000000


	//----- nvinfo : EIATTR_MIN_STACK_SIZE
	.align		4
.L_14:
        /*0018*/ 	.byte	0x04, 0x12
        /*001a*/ 	.short	(.L_16 - .L_15)
	.align		4
.L_15:
        /*001c*/ 	.word	index@(_ZN7cutlass13device_kernelINS_4gemm6kernel13GemmUniversalIN4cute5tupleIJiiiiEEENS1_10collective13CollectiveMmaINS1_37MainloopSm90TmaGmmaWarpSpecializedFP8ILi3ENS5_IJNS4_1CILi1EEESB_SB_EEENS1_35KernelTmaWarpSpecializedCooperativeEEENS5_IJNSA_ILi128EEENSA_ILi64EEENSA_ILi32EEEEEENS_12float_e5m2_tENS5_IJlSB_lEEESJ_SK_NS4_8TiledMMAINS4_8MMA_AtomIJNS4_4SM904GMMA30MMA_64x64x32_F32E5M2E5M2_SS_TNILNSO_7ScaleInE1ELSQ_1EEEEEENS4_6LayoutINS5_IJNSA_ILi2EEESB_SB_EEENS5_IJSB_NSA_ILi0EEESW_EEEEENS5_IJNS4_10UnderscoreESZ_SZ_EEEEENS4_13SM90_TMA_LOADENS4_14ComposedLayoutINS4_7SwizzleILi1ELi4ELi3EEENS4_18smem_ptr_flag_bitsILi8EEENST_INS5_IJNSA_ILi8EEESH_EEENS5_IJSH_SB_EEEEEEEvNS4_8identityES12_S1C_vS1D_EENS_8epilogue10collective6detail29Sm90TmaWarpSpecializedAdapterINS1G_15DefaultEpilogueISJ_SK_SK_NS1F_6thread17LinearCombinationISJ_Li1EffLNS1K_9ScaleType4KindE0ELNS_15FloatRoundStyleE2ESJ_EENS1_15EpilogueDefaultEEEEEvvEEEEvNT_6ParamsE)
        /*0020*/ 	.word	0x00000000
.L_16:


//--------------------- .nv.compat                --------------------------
	.section	.nv.compat,"",@"SHT_CUDA_COMPAT_INFO"
	.align	4
        /*0000*/ 	.byte	0x02, 0x09, 0x01, 0x00, 0x02, 0x02, 0x04, 0x00, 0x02, 0x05, 0x05, 0x00, 0x03, 0x07, 0x01, 0x01
        /*0010*/ 	.byte	0x02, 0x03, 0x01, 0x00, 0x02, 0x06, 0x01, 0x00, 0x04, 0x0b, 0x08, 0x00, 0x00, 0x00, 0x00, 0x00
        /*0020*/ 	.byte	0x00, 0x00, 0x00, 0x00


//--------------------- .nv.info._ZN7cutlass13device_kernelINS_4gemm6kernel13GemmUniversalIN4cute5tupleIJiiiiEEENS1_10collective13CollectiveMmaINS1_37MainloopSm90TmaGmmaWarpSpecializedFP8ILi3ENS5_IJNS4_1CILi1EEESB_SB_EEENS1_35KernelTmaWarpSpecializedCooperativeEEENS5_IJNSA_ILi128EEENSA_ILi64EEENSA_ILi32EEEEEENS_12float_e5m2_tENS5_IJlSB_lEEESJ_SK_NS4_8TiledMMAINS4_8MMA_AtomIJNS4_4SM904GMMA30MMA_64x64x32_F32E5M2E5M2_SS_TNILNSO_7ScaleInE1ELSQ_1EEEEEENS4_6LayoutINS5_IJNSA_ILi2EEESB_SB_EEENS5_IJSB_NSA_ILi0EEESW_EEEEENS5_IJNS4_10UnderscoreESZ_SZ_EEEEENS4_13SM90_TMA_LOADENS4_14ComposedLayoutINS4_7SwizzleILi1ELi4ELi3EEENS4_18smem_ptr_flag_bitsILi8EEENST_INS5_IJNSA_ILi8EEESH_EEENS5_IJSH_SB_EEEEEEEvNS4_8identityES12_S1C_vS1D_EENS_8epilogue10collective6detail29Sm90TmaWarpSpecializedAdapterINS1G_15DefaultEpilogueISJ_SK_SK_NS1F_6thread17LinearCombinationISJ_Li1EffLNS1K_9ScaleType4KindE0ELNS_15FloatRoundStyleE2ESJ_EENS1_15EpilogueDefaultEEEEEvvEEEEvNT_6ParamsE --------------------------
	.section	.nv.info._ZN7cutlass13device_kernelINS_4gemm6kernel13GemmUniversalIN4cute5tupleIJiiiiEEENS1_10collective13CollectiveMmaINS1_37MainloopSm90TmaGmmaWarpSpecializedFP8ILi3ENS5_IJNS4_1CILi1EEESB_SB_EEENS1_35KernelTmaWarpSpecializedCooperativeEEENS5_IJNSA_ILi128EEENSA_ILi64EEENSA_ILi32EEEEEENS_12float_e5m2_tENS5_IJlSB_lEEESJ_SK_NS4_8TiledMMAINS4_8MMA_AtomIJNS4_4SM904GMMA30MMA_64x64x32_F32E5M2E5M2_SS_TNILNSO_7ScaleInE1ELSQ_1EEEEEENS4_6LayoutINS5_IJNSA_ILi2EEESB_SB_EEENS5_IJSB_NSA_ILi0EEESW_EEEEENS5_IJNS4_10UnderscoreESZ_SZ_EEEEENS4_13SM90_TMA_LOADENS4_14ComposedLayoutINS4_7SwizzleILi1ELi4ELi3EEENS4_18smem_ptr_flag_bitsILi8EEENST_INS5_IJNSA_ILi8EEESH_EEENS5_IJSH_SB_EEEEEEEvNS4_8identityES12_S1C_vS1D_EENS_8epilogue10collective6detail29Sm90TmaWarpSpecializedAdapterINS1G_15DefaultEpilogueISJ_SK_SK_NS1F_6thread17LinearCombinationISJ_Li1EffLNS1K_9ScaleType4KindE0ELNS_15FloatRoundStyleE2ESJ_EENS1_15EpilogueDefaultEEEEEvvEEEEvNT_6ParamsE,"",@"SHT_CUDA_INFO"
	.sectionflags	@""
	.align	4


	//----- nvinfo : EIATTR_CUDA_API_VERSION
	.align		4
        /*0000*/ 	.byte	0x04, 0x37
        /*0002*/ 	.short	(.L_18 - .L_17)
.L_17:
        /*0004*/ 	.word	0x00000082


	//----- nvinfo : EIATTR_KPARAM_INFO
	.align		4
.L_18:
        /*0008*/ 	.byte	0x04, 0x17
        /*000a*/ 	.short	(.L_20 - .L_19)
.L_19:
        /*000c*/ 	.word	0x00000000
        /*0010*/ 	.short	0x0000
        /*0012*/ 	.short	0x0070
        /*0014*/ 	.byte	0x00, 0xf0, 0x01, 0x10


	//----- nvinfo : EIATTR_SPARSE_MMA_MASK
	.align		4
.L_20:
        /*0018*/ 	.byte	0x03, 0x50
        /*001a*/ 	.short	0x0000


	//----- nvinfo : EIATTR_MAXREG_COUNT
	.align		4
        /*001c*/ 	.byte	0x03, 0x1b
        /*001e*/ 	.short	0x00a8


	//----- nvinfo : EIATTR_NUM_BARRIERS
	.align		4
        /*0020*/ 	.byte	0x02, 0x4c
        /*0022*/ 	.byte	0x01
	.zero		1


	//----- nvinfo : EIATTR_MERCURY_ISA_VERSION
	.align		4
        /*0024*/ 	.byte	0x03, 0x5f
        /*0026*/ 	.short	0x0101


	//----- nvinfo : EIATTR_INT_WARP_WIDE_INSTR_OFFSETS
	.align		4
        /*0028*/ 	.byte	0x04, 0x31
        /*002a*/ 	.short	(.L_22 - .L_21)


	//   ....[0]....
.L_21:
        /*002c*/ 	.word	0x00000380


	//   ....[1]....
        /*0030*/ 	.word	0x00000390


	//   ....[2]....
        /*0034*/ 	.word	0x000004a0


	//----- nvinfo : EIATTR_COOP_GROUP_MASK_REGIDS
	.align		4
.L_22:
        /*0038*/ 	.byte	0x04, 0x29
        /*003a*/ 	.short	(.L_24 - .L_23)


	//   ....[0]....
.L_23:
        /*003c*/ 	.word	0xffffffff


	//   ....[1]....
        /*0040*/ 	.word	0xffffffff


	//   ....[2]....
        /*0044*/ 	.word	0xffffffff


	//   ....[3]....
        /*0048*/ 	.word	0xffffffff


	//   ....[4]....
        /*004c*/ 	.word	0xffffffff


	//----- nvinfo : EIATTR_COOP_GROUP_INSTR_OFFSETS
	.align		4
.L_24:
        /*0050*/ 	.byte	0x04, 0x28
        /*0052*/ 	.short	(.L_26 - .L_25)


	//   ....[0]....
.L_25:
        /*0054*/ 	.word	0x00000060


	//   ....[1]....
        /*0058*/ 	.word	0x00000070


	//   ....[2]....
        /*005c*/ 	.word	0x00000130


	//   ....[3]....
        /*0060*/ 	.word	0x000002a0


	//   ....[4]....
        /*0064*/ 	.word	0x00000fc0


	//----- nvinfo : EIATTR_REG_RECONFIG
	.align		4
.L_26:
        /*0068*/ 	.byte	0x01, 0x54
	.zero		2


	//----- nvinfo : EIATTR_MBARRIER_INSTR_OFFSETS
	.align		4
        /*006c*/ 	.byte	0x04, 0x39
        /*006e*/ 	.short	(.L_28 - .L_27)


	//   ....[0]....
.L_27:
        /*0070*/ 	.word	0x00000230
        /*0074*/ 	.word	0x000000ff
        /*0078*/ 	.word	0x00000000
        /*007c*/ 	.short	0x0100
        /*007e*/ 	.byte	0x08
	.zero		1


	//   ....[1]....
        /*0080*/ 	.word	0x00000240
        /*0084*/ 	.word	0x000000ff
        /*0088*/ 	.word	0x00000018
        /*008c*/ 	.short	0x0100
        /*008e*/ 	.byte	0x08
	.zero		1


	//   ....[2]....
        /*0090*/ 	.word	0x00000250
        /*0094*/ 	.word	0x000000ff
        /*0098*/ 	.word	0x00000008
        /*009c*/ 	.short	0x0100
        /*009e*/ 	.byte	0x08
	.zero		1


	//   ....[3]....
        /*00a0*/ 	.word	0x00000260
        /*00a4*/ 	.word	0x000000ff
        /*00a8*/ 	.word	0x00000020
        /*00ac*/ 	.short	0x0100
        /*00ae*/ 	.byte	0x08
	.zero		1


	//   ....[4]....
        /*00b0*/ 	.word	0x00000270
        /*00b4*/ 	.word	0x000000ff
        /*00b8*/ 	.word	0x00000010
        /*00bc*/ 	.short	0x0100
        /*00be*/ 	.byte	0x08
	.zero		1


	//   ....[5]....
        /*00c0*/ 	.word	0x00000280
        /*00c4*/ 	.word	0x000000ff
        /*00c8*/ 	.word	0x00000028
        /*00cc*/ 	.short	0x0100
        /*00ce*/ 	.byte	0x08
	.zero		1


	//   ....[6]....
        /*00d0*/ 	.word	0x00000510
        /*00d4*/ 	.word	0x000000ff
        /*00d8*/ 	.word	0x00000040
        /*00dc*/ 	.short	0x0100
        /*00de*/ 	.byte	0x06
	.zero		1


	//   ....[7]....
        /*00e0*/ 	.word	0x00000570
        /*00e4*/ 	.word	0x000000ff
        /*00e8*/ 	.word	0x00000048
        /*00ec*/ 	.short	0x0100
        /*00ee*/ 	.byte	0x06
	.zero		1


	//   ....[8]....
        /*00f0*/ 	.word	0x000012f0
        /*00f4*/ 	.word	0x000000ff
        /*00f8*/ 	.word	0x00000000
        /*00fc*/ 	.short	0x010a
        /*00fe*/ 	.byte	0x06
	.zero		1


	//   ....[9]....
        /*0100*/ 	.word	0x00001330
        /*0104*/ 	.word	0x000000ff
        /*0108*/ 	.word	0x00000000
        /*010c*/ 	.short	0x010a
        /*010e*/ 	.byte	0x06
	.zero		1


	//   ....[10]....
        /*0110*/ 	.word	0x00001910
        /*0114*/ 	.word	0x000000ff
        /*0118*/ 	.word	0x00000000
        /*011c*/ 	.short	0x010a
        /*011e*/ 	.byte	0x0c
	.zero		1


	//   ....[11]....
        /*0120*/ 	.word	0x00001950
        /*0124*/ 	.word	0x000000ff
        /*0128*/ 	.word	0x00000000
        /*012c*/ 	.short	0x010a
        /*012e*/ 	.byte	0x0c
	.zero		1


	//   ....[12]....
        /*0130*/ 	.word	0x00001d30
        /*0134*/ 	.word	0x000000ff
        /*0138*/ 	.word	0x00000000
        /*013c*/ 	.short	0x0101
        /*013e*/ 	.byte	0x08
	.zero		1


	//   ....[13]....
        /*0140*/ 	.word	0x00002180
        /*0144*/ 	.word	0x000000ff
        /*0148*/ 	.word	0x00000000
        /*014c*/ 	.short	0x0101
        /*014e*/ 	.byte	0x08
	.zero		1


	//   ....[14]....
        /*0150*/ 	.word	0x00005b20
        /*0154*/ 	.word	0x00000012
        /*0158*/ 	.word	0x00000018
        /*015c*/ 	.short	0x010a
        /*015e*/ 	.byte	0x3f
	.zero		1


	//   ....[15]....
        /*0160*/ 	.word	0x00005eb0
        /*0164*/ 	.word	0x00000007
        /*0168*/ 	.word	0x00000048
        /*016c*/ 	.short	0x0101
        /*016e*/ 	.byte	0x3f
	.zero		1


	//   ....[16]....
        /*0170*/ 	.word	0x000065f0
        /*0174*/ 	.word	0x00000007
        /*0178*/ 	.word	0x00000000
        /*017c*/ 	.short	0x010a
        /*017e*/ 	.byte	0x3f
	.zero		1


	//   ....[17]....
        /*0180*/ 	.word	0x00006670
        /*0184*/ 	.word	0x00000006
        /*0188*/ 	.word	0x00000000
        /*018c*/ 	.short	0x010a
        /*018e*/ 	.byte	0x3f
	.zero		1


	//   ....[18]....
        /*0190*/ 	.word	0x00006700
        /*0194*/ 	.word	0x00000003
        /*0198*/ 	.word	0x00000000
        /*019c*/ 	.short	0x010a
        /*019e*/ 	.byte	0x3f
	.zero		1


	//   ....[19]....
        /*01a0*/ 	.word	0x00006770
        /*01a4*/ 	.word	0x00000007
        /*01a8*/ 	.word	0x00000000
        /*01ac*/ 	.short	0x010a
        /*01ae*/ 	.byte	0x3f
	.zero		1


	//   ....[20]....
        /*01b0*/ 	.word	0x000067d0
        /*01b4*/ 	.word	0x00000008
        /*01b8*/ 	.word	0x00000000
        /*01bc*/ 	.short	0x010a
        /*01be*/ 	.byte	0x3f
	.zero		1


	//   ....[21]....
        /*01c0*/ 	.word	0x000068a0
        /*01c4*/ 	.word	0x00000012
        /*01c8*/ 	.word	0x00000018
        /*01cc*/ 	.short	0x010a
        /*01ce*/ 	.byte	0x3f
	.zero		1


	//   ....[22]....
        /*01d0*/ 	.word	0x00006980
        /*01d4*/ 	.word	0x00000007
        /*01d8*/ 	.word	0x00000000
        /*01dc*/ 	.short	0x010a
        /*01de*/ 	.byte	0x3f
	.zero		1


	//   ....[23]....
        /*01e0*/ 	.word	0x000069d0
        /*01e4*/ 	.word	0x00000006
        /*01e8*/ 	.word	0x00000000
        /*01ec*/ 	.short	0x010a
        /*01ee*/ 	.byte	0x3f
	.zero		1


	//----- nvinfo : EIATTR_NUM_MBARRIERS
	.align		4
.L_28:
        /*01f0*/ 	.byte	0x03, 0x38
        /*01f2*/ 	.short	0x0008


	//----- nvinfo : EIATTR_EXIT_INSTR_OFFSETS
	.align		4
        /*01f4*/ 	.byte	0x04, 0x1c
        /*01f6*/ 	.short	(.L_30 - .L_29)


	//   ....[0]....
.L_29:
        /*01f8*/ 	.word	0x000005c0


	//   ....[1]....
        /*01fc*/ 	.word	0x00000e90


	//   ....[2]....
        /*0200*/ 	.word	0x00005180


	//   ....[3]....
        /*0204*/ 	.word	0x000057c0


	//   ....[4]....
        /*0208*/ 	.word	0x00006750


	//----- nvinfo : EIATTR_MAX_THREADS
	.align		4
.L_30:
        /*020c*/ 	.byte	0x04, 0x05
        /*020e*/ 	.short	(.L_32 - .L_31)
.L_31:
        /*0210*/ 	.word	0x00000180
        /*0214*/ 	.word	0x00000001
        /*0218*/ 	.word	0x00000001


	//----- nvinfo : EIATTR_CRS_STACK_SIZE
	.align		4
.L_32:
        /*021c*/ 	.byte	0x04, 0x1e
        /*021e*/ 	.short	(.L_34 - .L_33)
.L_33:
        /*0220*/ 	.word	0x00000000


	//----- nvinfo : EIATTR_CBANK_PARAM_SIZE
	.align		4
.L_34:
        /*0224*/ 	.byte	0x03, 0x19
        /*0226*/ 	.short	0x0470


	//----- nvinfo : EIATTR_PARAM_CBANK
	.align		4
        /*0228*/ 	.byte	0x04, 0x0a
        /*022a*/ 	.short	(.L_36 - .L_35)
	.align		4
.L_35:
        /*022c*/ 	.word	index@(.nv.constant0._ZN7cutlass13device_kernelINS_4gemm6kernel13GemmUniversalIN4cute5tupleIJiiiiEEENS1_10collective13CollectiveMmaINS1_37MainloopSm90TmaGmmaWarpSpecializedFP8ILi3ENS5_IJNS4_1CILi1EEESB_SB_EEENS1_35KernelTmaWarpSpecializedCooperativeEEENS5_IJNSA_ILi128EEENSA_ILi64EEENSA_ILi32EEEEEENS_12float_e5m2_tENS5_IJlSB_lEEESJ_SK_NS4_8TiledMMAINS4_8MMA_AtomIJNS4_4SM904GMMA30MMA_64x64x32_F32E5M2E5M2_SS_TNILNSO_7ScaleInE1ELSQ_1EEEEEENS4_6LayoutINS5_IJNSA_ILi2EEESB_SB_EEENS5_IJSB_NSA_ILi0EEESW_EEEEENS5_IJNS4_10UnderscoreESZ_SZ_EEEEENS4_13SM90_TMA_LOADENS4_14ComposedLayoutINS4_7SwizzleILi1ELi4ELi3EEENS4_18smem_ptr_flag_bitsILi8EEENST_INS5_IJNSA_ILi8EEESH_EEENS5_IJSH_SB_EEEEEEEvNS4_8identityES12_S1C_vS1D_EENS_8epilogue10collective6detail29Sm90TmaWarpSpecializedAdapterINS1G_15DefaultEpilogueISJ_SK_SK_NS1F_6thread17LinearCombinationISJ_Li1EffLNS1K_9ScaleType4KindE0ELNS_15FloatRoundStyleE2ESJ_EENS1_15EpilogueDefaultEEEEEvvEEEEvNT_6ParamsE)
        /*0230*/ 	.short	0x0210
        /*0232*/ 	.short	0x0470


	//----- nvinfo : EIATTR_SW_WAR
	.align		4
.L_36:
        /*0234*/ 	.byte	0x04, 0x36
        /*0236*/ 	.short	(.L_38 - .L_37)
.L_37:
        /*0238*/ 	.word	0x00000008
.L_38:


//--------------------- .nv.callgraph             --------------------------
	.section	.nv.callgraph,"",@"SHT_CUDA_CALLGRAPH"
	.align	4
	.sectionentsize	8
	.align		4
        /*0000*/ 	.word	0x00000000
	.align		4
        /*0004*/ 	.word	0xffffffff
	.align		4
        /*0008*/ 	.word	0x00000000
	.align		4
        /*000c*/ 	.word	0xfffffffe
	.align		4
        /*0010*/ 	.word	0x00000000
	.align		4
        /*0014*/ 	.word	0xfffffffd
	.align		4
        /*0018*/ 	.word	0x00000000
	.align		4
        /*001c*/ 	.word	0xfffffffc


//--------------------- .nv.constant4             --------------------------
	.section	.nv.constant4,"a",@progbits
	.align	8
	.align		8
.nv.constant4:
        /*0000*/ 	.dword	_ZN40_INTERNAL_c9813ebd_4_k_cu_81607ff6_253094cuda3std3__45__cpo5beginE
	.align		8
        /*0008*/ 	.dword	_ZN40_INTERNAL_c9813ebd_4_k_cu_81607ff6_253094cuda3std3__45__cpo3endE
	.align		8
        /*0010*/ 	.dword	_ZN40_INTERNAL_c9813ebd_4_k_cu_81607ff6_253094cuda3std3__45__cpo6cbeginE
	.align		8
        /*0018*/ 	.dword	_ZN40_INTERNAL_c9813ebd_4_k_cu_81607ff6_253094cuda3std3__45__cpo4cendE
	.align		8
        /*0020*/ 	.dword	_ZN40_INTERNAL_c9813ebd_4_k_cu_81607ff6_253094cuda3std3__442_GLOBAL__N__c9813ebd_4_k_cu_81607ff6_253096ignoreE
	.align		8
        /*0028*/ 	.dword	_ZN40_INTERNAL_c9813ebd_4_k_cu_81607ff6_253094cuda3std3__419piecewise_constructE
	.align		8
        /*0030*/ 	.dword	_ZN40_INTERNAL_c9813ebd_4_k_cu_81607ff6_253094cuda3std3__48in_placeE
	.align		8
        /*0038*/ 	.dword	_ZN40_INTERNAL_c9813ebd_4_k_cu_81607ff6_253094cuda3std6ranges3__45__cpo4swapE
	.align		8
        /*0040*/ 	.dword	_ZN40_INTERNAL_c9813ebd_4_k_cu_81607ff6_253094cuda3std6ranges3__45__cpo9iter_moveE
	.align		8
        /*0048*/ 	.dword	_ZN40_INTERNAL_c9813ebd_4_k_cu_81607ff6_253094cute7productE
	.align		8
        /*0050*/ 	.dword	_ZN40_INTERNAL_c9813ebd_4_k_cu_81607ff6_253094cute1_E


//--------------------- .text._ZN7cutlass13device_kernelINS_4gemm6kernel13GemmUniversalIN4cute5tupleIJiiiiEEENS1_10collective13CollectiveMmaINS1_37MainloopSm90TmaGmmaWarpSpecializedFP8ILi3ENS5_IJNS4_1CILi1EEESB_SB_EEENS1_35KernelTmaWarpSpecializedCooperativeEEENS5_IJNSA_ILi128EEENSA_ILi64EEENSA_ILi32EEEEEENS_12float_e5m2_tENS5_IJlSB_lEEESJ_SK_NS4_8TiledMMAINS4_8MMA_AtomIJNS4_4SM904GMMA30MMA_64x64x32_F32E5M2E5M2_SS_TNILNSO_7ScaleInE1ELSQ_1EEEEEENS4_6LayoutINS5_IJNSA_ILi2EEESB_SB_EEENS5_IJSB_NSA_ILi0EEESW_EEEEENS5_IJNS4_10UnderscoreESZ_SZ_EEEEENS4_13SM90_TMA_LOADENS4_14ComposedLayoutINS4_7SwizzleILi1ELi4ELi3EEENS4_18smem_ptr_flag_bitsILi8EEENST_INS5_IJNSA_ILi8EEESH_EEENS5_IJSH_SB_EEEEEEEvNS4_8identityES12_S1C_vS1D_EENS_8epilogue10collective6detail29Sm90TmaWarpSpecializedAdapterINS1G_15DefaultEpilogueISJ_SK_SK_NS1F_6thread17LinearCombinationISJ_Li1EffLNS1K_9ScaleType4KindE0ELNS_15FloatRoundStyleE2ESJ_EENS1_15EpilogueDefaultEEEEEvvEEEEvNT_6ParamsE --------------------------
	.section	.text._ZN7cutlass13device_kernelINS_4gemm6kernel13GemmUniversalIN4cute5tupleIJiiiiEEENS1_10collective13CollectiveMmaINS1_37MainloopSm90TmaGmmaWarpSpecializedFP8ILi3ENS5_IJNS4_1CILi1EEESB_SB_EEENS1_35KernelTmaWarpSpecializedCooperativeEEENS5_IJNSA_ILi128EEENSA_ILi64EEENSA_ILi32EEEEEENS_12float_e5m2_tENS5_IJlSB_lEEESJ_SK_NS4_8TiledMMAINS4_8MMA_AtomIJNS4_4SM904GMMA30MMA_64x64x32_F32E5M2E5M2_SS_TNILNSO_7ScaleInE1ELSQ_1EEEEEENS4_6LayoutINS5_IJNSA_ILi2EEESB_SB_EEENS5_IJSB_NSA_ILi0EEESW_EEEEENS5_IJNS4_10UnderscoreESZ_SZ_EEEEENS4_13SM90_TMA_LOADENS4_14ComposedLayoutINS4_7SwizzleILi1ELi4ELi3EEENS4_18smem_ptr_flag_bitsILi8EEENST_INS5_IJNSA_ILi8EEESH_EEENS5_IJSH_SB_EEEEEEEvNS4_8identityES12_S1C_vS1D_EENS_8epilogue10collective6detail29Sm90TmaWarpSpecializedAdapterINS1G_15DefaultEpilogueISJ_SK_SK_NS1F_6thread17LinearCombinationISJ_Li1EffLNS1K_9ScaleType4KindE0ELNS_15FloatRoundStyleE2ESJ_EENS1_15EpilogueDefaultEEEEEvvEEEEvNT_6ParamsE,"ax",@progbits
	.align	128
.text._ZN7cutlass13device_kernelINS_4gemm6kernel13GemmUniversalIN4cute5tupleIJiiiiEEENS1_10collective13CollectiveMmaINS1_37MainloopSm90TmaGmmaWarpSpecializedFP8ILi3ENS5_IJNS4_1CILi1EEESB_SB_EEENS1_35KernelTmaWarpSpecializedCooperativeEEENS5_IJNSA_ILi128EEENSA_ILi64EEENSA_ILi32EEEEEENS_12float_e5m2_tENS5_IJlSB_lEEESJ_SK_NS4_8TiledMMAINS4_8MMA_AtomIJNS4_4SM904GMMA30MMA_64x64x32_F32E5M2E5M2_SS_TNILNSO_7ScaleInE1ELSQ_1EEEEEENS4_6LayoutINS5_IJNSA_ILi2EEESB_SB_EEENS5_IJSB_NSA_ILi0EEESW_EEEEENS5_IJNS4_10UnderscoreESZ_SZ_EEEEENS4_13SM90_TMA_LOADENS4_14ComposedLayoutINS4_7SwizzleILi1ELi4ELi3EEENS4_18smem_ptr_flag_bitsILi8EEENST_INS5_IJNSA_ILi8EEESH_EEENS5_IJSH_SB_EEEEEEEvNS4_8identityES12_S1C_vS1D_EENS_8epilogue10collective6detail29Sm90TmaWarpSpecializedAdapterINS1G_15DefaultEpilogueISJ_SK_SK_NS1F_6thread17LinearCombinationISJ_Li1EffLNS1K_9ScaleType4KindE0ELNS_15FloatRoundStyleE2ESJ_EENS1_15EpilogueDefaultEEEEEvvEEEEvNT_6ParamsE:
        .type           _ZN7cutlass13device_kernelINS_4gemm6kernel13GemmUniversalIN4cute5tupleIJiiiiEEENS1_10collective13CollectiveMmaINS1_37MainloopSm90TmaGmmaWarpSpecializedFP8ILi3ENS5_IJNS4_1CILi1EEESB_SB_EEENS1_35KernelTmaWarpSpecializedCooperativeEEENS5_IJNSA_ILi128EEENSA_ILi64EEENSA_ILi32EEEEEENS_12float_e5m2_tENS5_IJlSB_lEEESJ_SK_NS4_8TiledMMAINS4_8MMA_AtomIJNS4_4SM904GMMA30MMA_64x64x32_F32E5M2E5M2_SS_TNILNSO_7ScaleInE1ELSQ_1EEEEEENS4_6LayoutINS5_IJNSA_ILi2EEESB_SB_EEENS5_IJSB_NSA_ILi0EEESW_EEEEENS5_IJNS4_10UnderscoreESZ_SZ_EEEEENS4_13SM90_TMA_LOADENS4_14ComposedLayoutINS4_7SwizzleILi1ELi4ELi3EEENS4_18smem_ptr_flag_bitsILi8EEENST_INS5_IJNSA_ILi8EEESH_EEENS5_IJSH_SB_EEEEEEEvNS4_8identityES12_S1C_vS1D_EENS_8epilogue10collective6detail29Sm90TmaWarpSpecializedAdapterINS1G_15DefaultEpilogueISJ_SK_SK_NS1F_6thread17LinearCombinationISJ_Li1EffLNS1K_9ScaleType4KindE0ELNS_15FloatRoundStyleE2ESJ_EENS1_15EpilogueDefaultEEEEEvvEEEEvNT_6ParamsE,@function
        .size           _ZN7cutlass13device_kernelINS_4gemm6kernel13GemmUniversalIN4cute5tupleIJiiiiEEENS1_10collective13CollectiveMmaINS1_37MainloopSm90TmaGmmaWarpSpecializedFP8ILi3ENS5_IJNS4_1CILi1EEESB_SB_EEENS1_35KernelTmaWarpSpecializedCooperativeEEENS5_IJNSA_ILi128EEENSA_ILi64EEENSA_ILi32EEEEEENS_12float_e5m2_tENS5_IJlSB_lEEESJ_SK_NS4_8TiledMMAINS4_8MMA_AtomIJNS4_4SM904GMMA30MMA_64x64x32_F32E5M2E5M2_SS_TNILNSO_7ScaleInE1ELSQ_1EEEEEENS4_6LayoutINS5_IJNSA_ILi2EEESB_SB_EEENS5_IJSB_NSA_ILi0EEESW_EEEEENS5_IJNS4_10UnderscoreESZ_SZ_EEEEENS4_13SM90_TMA_LOADENS4_14ComposedLayoutINS4_7SwizzleILi1ELi4ELi3EEENS4_18smem_ptr_flag_bitsILi8EEENST_INS5_IJNSA_ILi8EEESH_EEENS5_IJSH_SB_EEEEEEEvNS4_8identityES12_S1C_vS1D_EENS_8epilogue10collective6detail29Sm90TmaWarpSpecializedAdapterINS1G_15DefaultEpilogueISJ_SK_SK_NS1F_6thread17LinearCombinationISJ_Li1EffLNS1K_9ScaleType4KindE0ELNS_15FloatRoundStyleE2ESJ_EENS1_15EpilogueDefaultEEEEEvvEEEEvNT_6ParamsE,(.L_x_135 - _ZN7cutlass13device_kernelINS_4gemm6kernel13GemmUniversalIN4cute5tupleIJiiiiEEENS1_10collective13CollectiveMmaINS1_37MainloopSm90TmaGmmaWarpSpecializedFP8ILi3ENS5_IJNS4_1CILi1EEESB_SB_EEENS1_35KernelTmaWarpSpecializedCooperativeEEENS5_IJNSA_ILi128EEENSA_ILi64EEENSA_ILi32EEEEEENS_12float_e5m2_tENS5_IJlSB_lEEESJ_SK_NS4_8TiledMMAINS4_8MMA_AtomIJNS4_4SM904GMMA30MMA_64x64x32_F32E5M2E5M2_SS_TNILNSO_7ScaleInE1ELSQ_1EEEEEENS4_6LayoutINS5_IJNSA_ILi2EEESB_SB_EEENS5_IJSB_NSA_ILi0EEESW_EEEEENS5_IJNS4_10UnderscoreESZ_SZ_EEEEENS4_13SM90_TMA_LOADENS4_14ComposedLayoutINS4_7SwizzleILi1ELi4ELi3EEENS4_18smem_ptr_flag_bitsILi8EEENST_INS5_IJNSA_ILi8EEESH_EEENS5_IJSH_SB_EEEEEEEvNS4_8identityES12_S1C_vS1D_EENS_8epilogue10collective6detail29Sm90TmaWarpSpecializedAdapterINS1G_15DefaultEpilogueISJ_SK_SK_NS1F_6thread17LinearCombinationISJ_Li1EffLNS1K_9ScaleType4KindE0ELNS_15FloatRoundStyleE2ESJ_EENS1_15EpilogueDefaultEEEEEvvEEEEvNT_6ParamsE)
        .other          _ZN7cutlass13device_kernelINS_4gemm6kernel13GemmUniversalIN4cute5tupleIJiiiiEEENS1_10collective13CollectiveMmaINS1_37MainloopSm90TmaGmmaWarpSpecializedFP8ILi3ENS5_IJNS4_1CILi1EEESB_SB_EEENS1_35KernelTmaWarpSpecializedCooperativeEEENS5_IJNSA_ILi128EEENSA_ILi64EEENSA_ILi32EEEEEENS_12float_e5m2_tENS5_IJlSB_lEEESJ_SK_NS4_8TiledMMAINS4_8MMA_AtomIJNS4_4SM904GMMA30MMA_64x64x32_F32E5M2E5M2_SS_TNILNSO_7ScaleInE1ELSQ_1EEEEEENS4_6LayoutINS5_IJNSA_ILi2EEESB_SB_EEENS5_IJSB_NSA_ILi0EEESW_EEEEENS5_IJNS4_10UnderscoreESZ_SZ_EEEEENS4_13SM90_TMA_LOADENS4_14ComposedLayoutINS4_7SwizzleILi1ELi4ELi3EEENS4_18smem_ptr_flag_bitsILi8EEENST_INS5_IJNSA_ILi8EEESH_EEENS5_IJSH_SB_EEEEEEEvNS4_8identityES12_S1C_vS1D_EENS_8epilogue10collective6detail29Sm90TmaWarpSpecializedAdapterINS1G_15DefaultEpilogueISJ_SK_SK_NS1F_6thread17LinearCombinationISJ_Li1EffLNS1K_9ScaleType4KindE0ELNS_15FloatRoundStyleE2ESJ_EENS1_15EpilogueDefaultEEEEEvvEEEEvNT_6ParamsE,@"STO_CUDA_ENTRY STV_DEFAULT"
_ZN7cutlass13device_kernelINS_4gemm6kernel13GemmUniversalIN4cute5tupleIJiiiiEEENS1_10collective13CollectiveMmaINS1_37MainloopSm90TmaGmmaWarpSpecializedFP8ILi3ENS5_IJNS4_1CILi1EEESB_SB_EEENS1_35KernelTmaWarpSpecializedCooperativeEEENS5_IJNSA_ILi128EEENSA_ILi64EEENSA_ILi32EEEEEENS_12float_e5m2_tENS5_IJlSB_lEEESJ_SK_NS4_8TiledMMAINS4_8MMA_AtomIJNS4_4SM904GMMA30MMA_64x64x32_F32E5M2E5M2_SS_TNILNSO_7ScaleInE1ELSQ_1EEEEEENS4_6LayoutINS5_IJNSA_ILi2EEESB_SB_EEENS5_IJSB_NSA_ILi0EEESW_EEEEENS5_IJNS4_10UnderscoreESZ_SZ_EEEEENS4_13SM90_TMA_LOADENS4_14ComposedLayoutINS4_7SwizzleILi1ELi4ELi3EEENS4_18smem_ptr_flag_bitsILi8EEENST_INS5_IJNSA_ILi8EEESH_EEENS5_IJSH_SB_EEEEEEEvNS4_8identityES12_S1C_vS1D_EENS_8epilogue10collective6detail29Sm90TmaWarpSpecializedAdapterINS1G_15DefaultEpilogueISJ_SK_SK_NS1F_6thread17LinearCombinationISJ_Li1EffLNS1K_9ScaleType4KindE0ELNS_15FloatRoundStyleE2ESJ_EENS1_15EpilogueDefaultEEEEEvvEEEEvNT_6ParamsE:
[----:B------:R-:W-:Y:S01]  /*0000*/  LDC R1, c[0x0][0x28] ;  /* 0x00000a00ff017b82 */ /* 0x000fe20000000800 */
[----:B------:R-:W0:Y:S01]  /*0010*/  S2R R2, SR_TID.X ;  /* 0x0000000000027919 */ /* 0x000e220000002100 */
[----:B------:R-:W-:Y:S01]  /*0020*/  ELECT P0, URZ, PT ;  /* 0x00000000003f782f */ /* 0x000fe20003800000 */
[----:B------:R-:W-:Y:S01]  /*0030*/  BSSY B0, `(.L_x_0) ;  /* 0x000000f000007945 */ /* 0x000fe20003800000 */
[--C-:B0-----:R-:W-:Y:S02]  /*0040*/  SHF.R.U32.HI R0, RZ, 0x5, R2.reuse ;  /* 0x00000005ff007819 */ /* 0x101fe40000011602 */
[----:B------:R-:W-:-:S03]  /*0050*/  SHF.R.U32.HI R4, RZ, 0x7, R2 ;  /* 0x00000007ff047819 */ /* 0x000fc60000011602 */
[----:B------:R-:W0:Y:S04]  /*0060*/  SHFL.IDX PT, R3, R0, RZ, 0x1f ;  /* 0x00001fff00037589 */ /* 0x000e2800000e0000 */
[----:B------:R1:W2:Y:S01]  /*0070*/  SHFL.IDX PT, R7, R4, RZ, 0x1f ;  /* 0x00001fff04077589 */ /* 0x0002a200000e0000 */
[----:B0-----:R-:W-:-:S13]  /*0080*/  ISETP.NE.OR P0, PT, R3, RZ, !P0 ;  /* 0x000000ff0300720c */ /* 0x001fda0004705670 */
[----:B-12---:R-:W-:Y:S05]  /*0090*/  @P0 BRA `(.L_x_1) ;  /* 0x0000000000200947 */ /* 0x006fea0003800000 */
[----:B------:R-:W-:Y:S02]  /*00a0*/  ULDC.64 UR4, c[0x0][0x198] ;  /* 0x0000660000047ab9 */ /* 0x000fe40000000a00 */
[----:B------:R-:W-:Y:S02]  /*00b0*/  UIADD3 UR6, UP0, UR4, 0xf0, URZ ;  /* 0x000000f004067890 */ /* 0x000fe4000ff1e03f */
[----:B------:R-:W-:Y:S02]  /*00c0*/  UIADD3 UR4, UP1, UR4, 0x1f0, URZ ;  /* 0x000001f004047890 */ /* 0x000fe4000ff3e03f */
[----:B------:R-:W-:Y:S02]  /*00d0*/  UIADD3.X UR7, URZ, UR5, URZ, UP0, !UPT ;  /* 0x000000053f077290 */ /* 0x000fe400087fe43f */
[----:B------:R-:W-:-:S07]  /*00e0*/  UIADD3.X UR5, URZ, UR5, URZ, UP1, !UPT ;  /* 0x000000053f057290 */ /* 0x000fce0008ffe43f */
[----:B------:R0:W-:Y:S02]  /*00f0*/  UTMACCTL.PF [UR6] ;  /* 0x00000000060079b9 */ /* 0x0001e40008040000 */
[----:B------:R0:W-:Y:S02]  /*0100*/  UTMACCTL.PF [UR4] ;  /* 0x00000000040079b9 */ /* 0x0001e40008040000 */
[----:B0-----:R-:W-:Y:S01]  /*0110*/  NOP ;  /* 0x0000000000007918 */ /* 0x001fe20000000000 */
.L_x_1:
[----:B------:R-:W-:Y:S05]  /*0120*/  BSYNC B0 ;  /* 0x0000000000007941 */ /* 0x000fea0003800000 */
.L_x_0:
[----:B------:R-:W0:Y:S02]  /*0130*/  SHFL.IDX PT, R4, R0, RZ, 0x1f ;  /* 0x00001fff00047589 */ /* 0x000e2400000e0000 */
[----:B0-----:R-:W-:-:S13]  /*0140*/  ISETP.NE.AND P0, PT, R4, RZ, PT ;  /* 0x000000ff0400720c */ /* 0x001fda0003f05270 */
[----:B------:R-:W-:Y:S05]  /*0150*/  @P0 BRA `(.L_x_2) ;  /* 0x0000000000500947 */ /* 0x000fea0003800000 */
[----:B------:R-:W0:Y:S01]  /*0160*/  S2UR UR8, SR_CgaCtaId ;  /* 0x00000000000879c3 */ /* 0x000e220000008800 */
[----:B------:R-:W-:Y:S01]  /*0170*/  UMOV UR4, 0x400 ;  /* 0x0000040000047882 */ /* 0x000fe20000000000 */
[----:B------:R-:W-:Y:S01]  /*0180*/  UMOV UR5, 0x1 ;  /* 0x0000000100057882 */ /* 0x000fe20000000000 */
[----:B------:R-:W-:Y:S01]  /*0190*/  UMOV UR6, 0x100 ;  /* 0x0000010000067882 */ /* 0x000fe20000000000 */
[----:B------:R-:W-:Y:S01]  /*01a0*/  ELECT P0, URZ, PT ;  /* 0x00000000003f782f */ /* 0x000fe20003800000 */
[----:B------:R-:W-:-:S04]  /*01b0*/  UIADD3 UR6, -UR6, 0x100000, URZ ;  /* 0x0010000006067890 */ /* 0x000fc8000fffe13f */
[----:B------:R-:W-:Y:S02]  /*01c0*/  USHF.L.U32 UR7, UR6, 0xb, URZ ;  /* 0x0000000b06077899 */ /* 0x000fe4000800063f */
[----:B------:R-:W-:Y:S02]  /*01d0*/  USHF.L.U32 UR6, UR6, 0x1, URZ ;  /* 0x0000000106067899 */ /* 0x000fe4000800063f */
[----:B0-----:R-:W-:Y:S02]  /*01e0*/  ULEA UR8, UR8, UR4, 0x18 ;  /* 0x0000000408087291 */ /* 0x001fe4000f8ec03f */
[----:B------:R-:W-:-:S04]  /*01f0*/  UIADD3 UR4, -UR5, 0x100000, URZ ;  /* 0x0010000005047890 */ /* 0x000fc8000fffe13f */
[----:B------:R-:W-:Y:S02]  /*0200*/  USHF.L.U32 UR5, UR4, 0xb, URZ ;  /* 0x0000000b04057899 */ /* 0x000fe4000800063f */
[----:B------:R-:W-:Y:S01]  /*0210*/  USHF.L.U32 UR4, UR4, 0x1, URZ ;  /* 0x0000000104047899 */ /* 0x000fe2000800063f */
[----:B------:R-:W0:Y:S11]  /*0220*/  FENCE.VIEW.ASYNC.S ;  /* 0x00000000000073c6 */ /* 0x000e360000000000 */
[----:B0-----:R0:W1:Y:S01]  /*0230*/  SYNCS.EXCH.64 URZ, [UR8], UR4 ;  /* 0x00000004083f75b2 */ /* 0x0010620008000100 */
[----:B------:R0:W2:Y:S01]  /*0240*/  SYNCS.EXCH.64 URZ, [UR8+0x18], UR6 ;  /* 0x00001806083f75b2 */ /* 0x0000a20008000100 */
[----:B------:R0:W3:Y:S01]  /*0250*/  SYNCS.EXCH.64 URZ, [UR8+0x8], UR4 ;  /* 0x00000804083f75b2 */ /* 0x0000e20008000100 */
[----:B------:R0:W4:Y:S01]  /*0260*/  SYNCS.EXCH.64 URZ, [UR8+0x20], UR6 ;  /* 0x00002006083f75b2 */ /* 0x0001220008000100 */
[----:B------:R0:W0:Y:S01]  /*0270*/  SYNCS.EXCH.64 URZ, [UR8+0x10], UR4 ;  /* 0x00001004083f75b2 */ /* 0x0000220008000100 */
[----:B------:R0:W0:Y:S01]  /*0280*/  SYNCS.EXCH.64 URZ, [UR8+0x28], UR6 ;  /* 0x00002806083f75b2 */ /* 0x0000220008000100 */
[----:B------:R-:W-:Y:S01]  /*0290*/  NOP ;  /* 0x0000000000007918 */ /* 0x000fe20000000000 */
.L_x_2:
[----:B------:R-:W5:Y:S01]  /*02a0*/  SHFL.IDX PT, R0, R0, RZ, 0x1f ;  /* 0x00001fff00007589 */ /* 0x000f6200000e0000 */
[----:B------:R-:W1:Y:S01]  /*02b0*/  LDC R4, c[0x0][0x65c] ;  /* 0x00019700ff047b82 */ /* 0x000e620000000800 */
[----:B------:R-:W-:Y:S02]  /*02c0*/  ELECT P0, URZ, PT ;  /* 0x00000000003f782f */ /* 0x000fe40003800000 */
[----:B------:R-:W-:Y:S01]  /*02d0*/  ISETP.NE.AND P2, PT, R7, RZ, PT ;  /* 0x000000ff0700720c */ /* 0x000fe20003f45270 */
[----:B------:R-:W2:Y:S01]  /*02e0*/  S2R R8, SR_CTAID.Y ;  /* 0x0000000000087919 */ /* 0x000ea20000002600 */
[----:B0-----:R-:W-:Y:S01]  /*02f0*/  UMOV UR4, 0x20 ;  /* 0x0000002000047882 */ /* 0x001fe20000000000 */
[----:B------:R-:W-:Y:S01]  /*0300*/  NOP ;  /* 0x0000000000007918 */ /* 0x000fe20000000000 */
[----:B------:R-:W-:Y:S01]  /*0310*/  NOP ;  /* 0x0000000000007918 */ /* 0x000fe20000000000 */
[----:B------:R-:W0:Y:S01]  /*0320*/  S2R R6, SR_CTAID.X ;  /* 0x0000000000067919 */ /* 0x000e220000002500 */
[----:B-----5:R-:W-:-:S02]  /*0330*/  ISETP.NE.OR P0, PT, R0, RZ, !P0 ;  /* 0x000000ff0000720c */ /* 0x020fc40004705670 */
[----:B-1----:R-:W-:Y:S02]  /*0340*/  ISETP.NE.AND P4, PT, R4, 0x1, PT ;  /* 0x000000010400780c */ /* 0x002fe40003f85270 */
[----:B------:R-:W-:-:S04]  /*0350*/  SHF.R.S32.HI R4, RZ, 0x1f, R3 ;  /* 0x0000001fff047819 */ /* 0x000fc80000011403 */
[----:B------:R-:W-:-:S04]  /*0360*/  LEA.HI R4, R4, R3, RZ, 0x2 ;  /* 0x0000000304047211 */ /* 0x000fc800078f10ff */
[----:B------:R-:W-:Y:S01]  /*0370*/  LOP3.LUT R4, R4, 0xfffffffc, RZ, 0xc0, !PT ;  /* 0xfffffffc04047812 */ /* 0x000fe200078ec0ff */
[----:B------:R-:W-:Y:S01]  /*0380*/  VOTEU.ALL UP0, P0 ;  /* 0x00000000003f7886 */ /* 0x000fe20000000000 */
[----:B------:R-:W-:Y:S01]  /*0390*/  VOTEU.ALL UP1, P0 ;  /* 0x00000000003f7886 */ /* 0x000fe20000020000 */
[----:B------:R-:W0:Y:S01]  /*03a0*/  @P4 LDC R9, c[0x0][0x10] ;  /* 0x00000400ff094b82 */ /* 0x000e220000000800 */
[----:B------:R-:W-:Y:S02]  /*03b0*/  @P4 IMAD.MOV.U32 R5, RZ, RZ, RZ ;  /* 0x000000ffff054224 */ /* 0x000fe400078e00ff */
[----:B------:R-:W-:Y:S01]  /*03c0*/  IMAD.IADD R3, R3, 0x1, -R4 ;  /* 0x0000000103037824 */ /* 0x000fe200078e0a04 */
[----:B------:R-:W-:Y:S01]  /*03d0*/  @!UP0 UMOV UR6, 0x400 ;  /* 0x0000040000068882 */ /* 0x000fe20000000000 */
[----:B------:R-:W-:-:S04]  /*03e0*/  @!UP0 UIADD3 UR4, -UR4, 0x100000, URZ ;  /* 0x0010000004048890 */ /* 0x000fc8000fffe13f */
[----:B------:R-:W-:Y:S02]  /*03f0*/  @!UP0 USHF.L.U32 UR5, UR4, 0xb, URZ ;  /* 0x0000000b04058899 */ /* 0x000fe4000800063f */
[----:B------:R-:W-:Y:S01]  /*0400*/  @!UP0 USHF.L.U32 UR4, UR4, 0x1, URZ ;  /* 0x0000000104048899 */ /* 0x000fe2000800063f */
[----:B--2---:R-:W-:Y:S01]  /*0410*/  @P4 IMAD.MOV.U32 R4, RZ, RZ, R8 ;  /* 0x000000ffff044224 */ /* 0x004fe200078e0008 */
[----:B------:R-:W1:Y:S01]  /*0420*/  @!UP0 S2UR UR7, SR_CgaCtaId ;  /* 0x00000000000789c3 */ /* 0x000e620000008800 */
[----:B------:R-:W-:-:S07]  /*0430*/  @P4 IMAD.MOV.U32 R13, RZ, RZ, RZ ;  /* 0x000000ffff0d4224 */ /* 0x000fce00078e00ff */
[----:B------:R-:W2:Y:S01]  /*0440*/  @!P4 LDC R11, c[0x0][0xc] ;  /* 0x00000300ff0bcb82 */ /* 0x000ea20000000800 */
[----:B0-----:R-:W-:-:S04]  /*0450*/  @P4 IMAD.WIDE.U32 R4, R6, R9, R4 ;  /* 0x0000000906044225 */ /* 0x001fc800078e0004 */
[----:B------:R-:W-:Y:S02]  /*0460*/  VIADD R9, R7, 0xffffffff ;  /* 0xffffffff07097836 */ /* 0x000fe40000000000 */
[----:B------:R-:W-:Y:S01]  /*0470*/  @P4 IMAD.MOV.U32 R0, RZ, RZ, R4 ;  /* 0x000000ffff004224 */ /* 0x000fe200078e0004 */
[----:B-1----:R-:W-:Y:S02]  /*0480*/  @!UP0 ULEA UR6, UR7, UR6, 0x18 ;  /* 0x0000000607068291 */ /* 0x002fe4000f8ec03f */
[----:B------:R-:W-:Y:S01]  /*0490*/  ISETP.GE.U32.AND P1, PT, R9, 0x2, PT ;  /* 0x000000020900780c */ /* 0x000fe20003f26070 */
[----:B------:R-:W-:Y:S01]  /*04a0*/  VOTEU.ALL UP0, P0 ;  /* 0x00000000003f7886 */ /* 0x000fe20000000000 */
[----:B------:R-:W-:Y:S01]  /*04b0*/  ISETP.NE.AND P0, PT, R3, 0x3, PT ;  /* 0x000000030300780c */ /* 0x000fe20003f05270 */
[----:B------:R-:W-:-:S03]  /*04c0*/  @P4 IMAD.IADD R5, R5, 0x1, R13 ;  /* 0x0000000105054824 */ /* 0x000fc600078e020d */
[----:B------:R-:W-:-:S04]  /*04d0*/  ISETP.EQ.OR P0, PT, R3, RZ, !P0 ;  /* 0x000000ff0300720c */ /* 0x000fc80004702670 */
[----:B------:R-:W-:Y:S01]  /*04e0*/  ISETP.EQ.AND P0, PT, R7, RZ, P0 ;  /* 0x000000ff0700720c */ /* 0x000fe20000702270 */
[----:B------:R-:W-:Y:S01]  /*04f0*/  IMAD.MOV.U32 R7, RZ, RZ, RZ ;  /* 0x000000ffff077224 */ /* 0x000fe200078e00ff */
[----:B------:R-:W0:Y:S02]  /*0500*/  FENCE.VIEW.ASYNC.S ;  /* 0x00000000000073c6 */ /* 0x000e240000000000 */
[----:B0-----:R0:W3:Y:S01]  /*0510*/  @!UP0 SYNCS.EXCH.64 URZ, [UR6+0x40], UR4 ;  /* 0x00004004063f85b2 */ /* 0x0010e20008000100 */
[----:B------:R-:W-:Y:S01]  /*0520*/  SEL R4, RZ, 0x1, !P0 ;  /* 0x00000001ff047807 */ /* 0x000fe20004000000 */
[----:B--2---:R-:W-:-:S03]  /*0530*/  @!P4 IMAD.WIDE.U32 R10, R11, R8, R6 ;  /* 0x000000080b0ac225 */ /* 0x004fc600078e0006 */
[----:B------:R-:W-:Y:S01]  /*0540*/  SEL R4, R4, 0x2, P1 ;  /* 0x0000000204047807 */ /* 0x000fe20000800000 */
[----:B------:R-:W-:Y:S02]  /*0550*/  @!P4 IMAD.MOV.U32 R0, RZ, RZ, R10 ;  /* 0x000000ffff00c224 */ /* 0x000fe400078e000a */
[----:B------:R-:W-:Y:S01]  /*0560*/  @!P4 IMAD.MOV.U32 R5, RZ, RZ, R11 ;  /* 0x000000ffff05c224 */ /* 0x000fe200078e000b */
[----:B------:R0:W3:Y:S01]  /*0570*/  @!UP1 SYNCS.EXCH.64 URZ, [UR6+0x48], UR4 ;  /* 0x00004804063f95b2 */ /* 0x0000e20008000100 */
[----:B------:R-:W-:Y:S01]  /*0580*/  NOP ;  /* 0x0000000000007918 */ /* 0x000fe20000000000 */
[----:B---34-:R-:W-:Y:S06]  /*0590*/  BAR.SYNC.DEFER_BLOCKING 0x0 ;  /* 0x0000000000007b1d */ /* 0x018fec0000010000 */
[----:B------:R-:W-:Y:S05]  /*05a0*/  @!P2 BRA `(.L_x_3) ;  /* 0x0000004800f8a947 */ /* 0x000fea0003800000 */
[----:B------:R-:W-:-:S13]  /*05b0*/  ISETP.GT.U32.AND P0, PT, R9, 0x1, PT ;  /* 0x000000010900780c */ /* 0x000fda0003f04070 */
[----:B0-----:R-:W-:Y:S05]  /*05c0*/  @P0 EXIT ;  /* 0x000000000000094d */ /* 0x001fea0003800000 */
[----:B------:R-:W-:Y:S01]  /*05d0*/  ULDC.64 UR4, c[0x0][0x650] ;  /* 0x0001940000047ab9 */ /* 0x000fe20000000a00 */
[----:B------:R-:W-:Y:S01]  /*05e0*/  PRMT R9, RZ, 0x7610, R9 ;  /* 0x00007610ff097816 */ /* 0x000fe20000000009 */
[----:B------:R-:W-:Y:S01]  /*05f0*/  IMAD.MOV.U32 R16, RZ, RZ, -0x1 ;  /* 0xffffffffff107424 */ /* 0x000fe200078e00ff */
[----:B------:R-:W-:Y:S01]  /*0600*/  ISETP.GE.U32.AND P0, PT, R0, UR4, PT ;  /* 0x0000000400007c0c */ /* 0x000fe2000bf06070 */
[----:B------:R-:W-:Y:S02]  /*0610*/  IMAD.MOV.U32 R12, RZ, RZ, -0x1 ;  /* 0xffffffffff0c7424 */ /* 0x000fe400078e00ff */
[----:B------:R-:W-:Y:S01]  /*0620*/  IMAD.MOV.U32 R69, RZ, RZ, -0x1 ;  /* 0xffffffffff457424 */ /* 0x000fe200078e00ff */
[----:B------:R-:W-:-:S13]  /*0630*/  ISETP.GE.U32.AND.EX P0, PT, R5, UR5, PT, P0 ;  /* 0x0000000505007c0c */ /* 0x000fda000bf06100 */
[----:B------:R-:W-:Y:S05]  /*0640*/  @P0 BRA `(.L_x_4) ;  /* 0x0000000400600947 */ /* 0x000fea0003800000 */
[----:B------:R-:W0:Y:S01]  /*0650*/  LDC.64 R16, c[0x0][0x628] ;  /* 0x00018a00ff107b82 */ /* 0x000e220000000a00 */
[----:B------:R-:W-:Y:S02]  /*0660*/  IMAD.MOV.U32 R10, RZ, RZ, R0 ;  /* 0x000000ffff0a7224 */ /* 0x000fe400078e0000 */
[----:B------:R-:W-:-:S05]  /*0670*/  IMAD.MOV.U32 R11, RZ, RZ, R5 ;  /* 0x000000ffff0b7224 */ /* 0x000fca00078e0005 */
[----:B------:R-:W1:Y:S08]  /*0680*/  LDC R18, c[0x0][0x630] ;  /* 0x00018c00ff127b82 */ /* 0x000e700000000800 */
[----:B------:R-:W2:Y:S01]  /*0690*/  LDC.64 R20, c[0x0][0x620] ;  /* 0x00018800ff147b82 */ /* 0x000ea20000000a00 */
[----:B0-----:R-:W-:-:S04]  /*06a0*/  ISETP.NE.U32.AND P0, PT, R16, RZ, PT ;  /* 0x000000ff1000720c */ /* 0x001fc80003f05070 */
[----:B------:R-:W-:-:S13]  /*06b0*/  ISETP.NE.AND.EX P0, PT, R17, RZ, PT, P0 ;  /* 0x000000ff1100720c */ /* 0x000fda0003f05300 */
[----:B-12---:R-:W-:Y:S05]  /*06c0*/  @!P0 BRA `(.L_x_5) ;  /* 0x0000000000288947 */ /* 0x006fea0003800000 */
[----:B------:R-:W0:Y:S02]  /*06d0*/  LDC R3, c[0x0][0x634] ;  /* 0x00018d00ff037b82 */ /* 0x000e240000000800 */
[----:B0-----:R-:W-:-:S05]  /*06e0*/  IADD3 R3, P0, R0, R3, RZ ;  /* 0x0000000300037210 */ /* 0x001fca0007f1e0ff */
[----:B------:R-:W-:-:S04]  /*06f0*/  IMAD.X R9, RZ, RZ, R5, P0 ;  /* 0x000000ffff097224 */ /* 0x000fc800000e0605 */
[----:B------:R-:W-:-:S04]  /*0700*/  IMAD.WIDE.U32 R10, R9, R16, RZ ;  /* 0x00000010090a7225 */ /* 0x000fc800078e00ff */
[----:B------:R-:W-:-:S04]  /*0710*/  IMAD.WIDE.U32 R12, P0, R3, R17, R10 ;  /* 0x00000011030c7225 */ /* 0x000fc8000780000a */
[----:B------:R-:W-:-:S04]  /*0720*/  IMAD.WIDE.U32 R10, R3, R16, RZ ;  /* 0x00000010030a7225 */ /* 0x000fc800078e00ff */
[----:B------:R-:W-:Y:S01]  /*0730*/  IMAD.X R15, RZ, RZ, RZ, P0 ;  /* 0x000000ffff0f7224 */ /* 0x000fe200000e06ff */
[----:B------:R-:W-:Y:S01]  /*0740*/  IADD3 RZ, P0, R11, R12, RZ ;  /* 0x0000000c0bff7210 */ /* 0x000fe20007f1e0ff */
[----:B------:R-:W-:-:S04]  /*0750*/  IMAD.MOV.U32 R14, RZ, RZ, R13 ;  /* 0x000000ffff0e7224 */ /* 0x000fc800078e000d */
[----:B------:R-:W-:-:S08]  /*0760*/  IMAD.WIDE.U32.X R10, R9, R17, R14, P0 ;  /* 0x00000011090a7225 */ /* 0x000fd000000e040e */
.L_x_5:
[-CC-:B------:R-:W-:Y:S01]  /*0770*/  SHF.R.U64 R69, R10, R18.reuse, R11.reuse ;  /* 0x000000120a457219 */ /* 0x180fe2000000120b */
[----:B------:R-:W0:Y:S01]  /*0780*/  LDC.64 R22, c[0x0][0x640] ;  /* 0x00019000ff167b82 */ /* 0x000e220000000a00 */
[----:B------:R-:W-:Y:S01]  /*0790*/  SHF.R.U32.HI R7, RZ, R18, R11 ;  /* 0x00000012ff077219 */ /* 0x000fe2000001160b */
[----:B------:R-:W-:Y:S01]  /*07a0*/  ULDC UR4, c[0x0][0x150] ;  /* 0x0000540000047ab9 */ /* 0x000fe20000000800 */
[----:B------:R-:W-:Y:S01]  /*07b0*/  IADD3 R9, P0, RZ, -R69, RZ ;  /* 0x80000045ff097210 */ /* 0x000fe20007f1e0ff */
[----:B------:R-:W-:Y:S01]  /*07c0*/  IMAD.MOV.U32 R10, RZ, RZ, R0 ;  /* 0x000000ffff0a7224 */ /* 0x000fe200078e0000 */
[----:B------:R-:W-:Y:S01]  /*07d0*/  I2FP.F32.U32 R3, R6 ;  /* 0x0000000600037245 */ /* 0x000fe20000201000 */
[----:B------:R-:W-:Y:S02]  /*07e0*/  IMAD.MOV.U32 R11, RZ, RZ, R5 ;  /* 0x000000ffff0b7224 */ /* 0x000fe400078e0005 */
[----:B------:R-:W1:Y:S01]  /*07f0*/  LDC R14, c[0x0][0x618] ;  /* 0x00018600ff0e7b82 */ /* 0x000e620000000800 */
[----:B------:R-:W-:-:S02]  /*0800*/  IMAD.X R13, RZ, RZ, ~R7, P0 ;  /* 0x000000ffff0d7224 */ /* 0x000fc400000e0e07 */
[----:B------:R-:W-:Y:S01]  /*0810*/  FMUL R3, R3, UR4 ;  /* 0x0000000403037c20 */ /* 0x000fe20008400000 */
[----:B------:R-:W-:Y:S01]  /*0820*/  IMAD.WIDE.U32 R10, R9, R20, R10 ;  /* 0x00000014090a7225 */ /* 0x000fe200078e000a */
[----:B------:R-:W-:-:S03]  /*0830*/  ULDC UR4, c[0x0][0x154] ;  /* 0x0000550000047ab9 */ /* 0x000fc60000000800 */
[----:B------:R-:W-:Y:S01]  /*0840*/  IMAD R12, R13, R20, RZ ;  /* 0x000000140d0c7224 */ /* 0x000fe200078e02ff */
[----:B------:R-:W2:Y:S01]  /*0850*/  LDC R7, c[0x0][0x144] ;  /* 0x00005100ff077b82 */ /* 0x000ea20000000800 */
[----:B------:R-:W3:Y:S01]  /*0860*/  F2I.U32.TRUNC.NTZ R3, R3 ;  /* 0x0000000300037305 */ /* 0x000ee2000020f000 */
[----:B------:R-:W-:Y:S02]  /*0870*/  IMAD.MOV.U32 R13, RZ, RZ, -0x1 ;  /* 0xffffffffff0d7424 */ /* 0x000fe400078e00ff */
[----:B------:R-:W-:-:S04]  /*0880*/  IMAD R9, R9, R21, R12 ;  /* 0x0000001509097224 */ /* 0x000fc800078e020c */
[----:B------:R-:W4:Y:S01]  /*0890*/  LDC R18, c[0x0][0x608] ;  /* 0x00018200ff127b82 */ /* 0x000f220000000800 */
[----:B------:R-:W-:Y:S01]  /*08a0*/  IMAD.IADD R11, R11, 0x1, R9 ;  /* 0x000000010b0b7824 */ /* 0x000fe200078e0209 */
[----:B0-----:R-:W-:Y:S02]  /*08b0*/  ISETP.NE.U32.AND P0, PT, R22, RZ, PT ;  /* 0x000000ff1600720c */ /* 0x001fe40003f05070 */
[----:B------:R-:W-:Y:S02]  /*08c0*/  I2FP.F32.U32 R9, R8 ;  /* 0x0000000800097245 */ /* 0x000fe40000201000 */
[----:B------:R-:W-:Y:S02]  /*08d0*/  ISETP.NE.AND.EX P0, PT, R23, RZ, PT, P0 ;  /* 0x000000ff1700720c */ /* 0x000fe40003f05300 */
[----:B------:R-:W0:Y:S01]  /*08e0*/  LDC R12, c[0x0][0x658] ;  /* 0x00019600ff0c7b82 */ /* 0x000e220000000800 */
[-C--:B-1----:R-:W-:Y:S01]  /*08f0*/  SHF.R.U64 R16, R10, R14.reuse, R11 ;  /* 0x0000000e0a107219 */ /* 0x082fe2000000120b */
[----:B---3--:R-:W-:Y:S01]  /*0900*/  IMAD.MOV R10, RZ, RZ, -R3 ;  /* 0x000000ffff0a7224 */ /* 0x008fe200078e0a03 */
[----:B------:R-:W-:-:S05]  /*0910*/  SHF.R.U32.HI R11, RZ, R14, R11 ;  /* 0x0000000eff0b7219 */ /* 0x000fca000001160b */
[----:B------:R-:W1:Y:S01]  /*0920*/  LDC R17, c[0x0][0x148] ;  /* 0x00005200ff117b82 */ /* 0x000e620000000800 */
[----:B--2---:R-:W-:Y:S02]  /*0930*/  IMAD R3, R7, R10, R6 ;  /* 0x0000000a07037224 */ /* 0x004fe400078e0206 */
[----:B------:R-:W-:-:S04]  /*0940*/  FMUL R7, R9, UR4 ;  /* 0x0000000409077c20 */ /* 0x000fc80008400000 */
[----:B------:R2:W3:Y:S01]  /*0950*/  F2I.U32.TRUNC.NTZ R15, R7 ;  /* 0x00000007000f7305 */ /* 0x0004e2000020f000 */
[----:B------:R-:W1:Y:S01]  /*0960*/  LDC R21, c[0x0][0x600] ;  /* 0x00018000ff157b82 */ /* 0x000e620000000800 */
[-CC-:B----4-:R-:W-:Y:S02]  /*0970*/  SHF.R.U64 R27, R16, R18.reuse, R11.reuse ;  /* 0x00000012101b7219 */ /* 0x190fe4000000120b */
[----:B------:R-:W-:Y:S01]  /*0980*/  SHF.R.U32.HI R9, RZ, R18, R11 ;  /* 0x00000012ff097219 */ /* 0x000fe2000001160b */
[----:B------:R-:W-:-:S04]  /*0990*/  IMAD.MOV.U32 R11, RZ, RZ, 0x1 ;  /* 0x00000001ff0b7424 */ /* 0x000fc800078e00ff */
[----:B------:R-:W4:Y:S01]  /*09a0*/  LDC R20, c[0x0][0x648] ;  /* 0x00019200ff147b82 */ /* 0x000f220000000800 */
[-C--:B0-----:R-:W-:Y:S02]  /*09b0*/  SHF.L.U32 R6, R13, R12.reuse, RZ ;  /* 0x0000000c0d067219 */ /* 0x081fe400000006ff */
[-CC-:B------:R-:W-:Y:S02]  /*09c0*/  SHF.R.U64 R18, R27, R12.reuse, R9.reuse ;  /* 0x0000000c1b127219 */ /* 0x180fe40000001209 */
[----:B------:R-:W-:Y:S02]  /*09d0*/  SHF.R.U32.HI R19, RZ, R12, R9 ;  /* 0x0000000cff137219 */ /* 0x000fe40000011609 */
[----:B------:R-:W-:Y:S01]  /*09e0*/  LOP3.LUT R14, RZ, R6, RZ, 0x33, !PT ;  /* 0x00000006ff0e7212 */ /* 0x000fe200078e33ff */
[----:B------:R-:W0:Y:S01]  /*09f0*/  LDC R25, c[0x0][0x638] ;  /* 0x00018e00ff197b82 */ /* 0x000e220000000800 */
[----:B------:R-:W-:Y:S01]  /*0a00*/  SHF.L.U32 R9, R11, R12, RZ ;  /* 0x0000000c0b097219 */ /* 0x000fe200000006ff */
[----:B------:R-:W-:-:S02]  /*0a10*/  IMAD.MOV.U32 R6, RZ, RZ, R18 ;  /* 0x000000ffff067224 */ /* 0x000fc400078e0012 */
[----:B--2---:R-:W-:-:S04]  /*0a20*/  IMAD.MOV.U32 R7, RZ, RZ, R19 ;  /* 0x000000ffff077224 */ /* 0x004fc800078e0013 */
[----:B------:R-:W2:Y:S01]  /*0a30*/  LDC R24, c[0x0][0x610] ;  /* 0x00018400ff187b82 */ /* 0x000ea20000000800 */
[----:B---3--:R-:W-:Y:S05]  /*0a40*/  @!P0 BRA `(.L_x_6) ;  /* 0x0000000000288947 */ /* 0x008fea0003800000 */
[----:B------:R-:W3:Y:S02]  /*0a50*/  LDC R13, c[0x0][0x64c] ;  /* 0x00019300ff0d7b82 */ /* 0x000ee40000000800 */
[----:B---3--:R-:W-:-:S05]  /*0a60*/  IADD3 R13, P0, R18, R13, RZ ;  /* 0x0000000d120d7210 */ /* 0x008fca0007f1e0ff */
        /* <DEDUP_REMOVED lines=8> */
.L_x_6:
[----:B----4-:R-:W-:Y:S01]  /*0af0*/  SHF.R.U64 R6, R6, R20, R7 ;  /* 0x0000001406067219 */ /* 0x010fe20000001207 */
[----:B-1----:R-:W-:Y:S01]  /*0b00*/  VIADD R7, R21, 0xffffffff ;  /* 0xffffffff15077836 */ /* 0x002fe20000000000 */
[----:B------:R-:W-:Y:S01]  /*0b10*/  LOP3.LUT R14, R27, R14, RZ, 0xc0, !PT ;  /* 0x0000000e1b0e7212 */ /* 0x000fe200078ec0ff */
[----:B------:R-:W-:Y:S02]  /*0b20*/  IMAD.MOV R15, RZ, RZ, -R15 ;  /* 0x000000ffff0f7224 */ /* 0x000fe400078e0a0f */
[----:B------:R-:W-:Y:S01]  /*0b30*/  IMAD.MOV R10, RZ, RZ, -R6 ;  /* 0x000000ffff0a7224 */ /* 0x000fe200078e0a06 */
[----:B------:R-:W-:Y:S01]  /*0b40*/  LOP3.LUT R7, R16, R7, RZ, 0xc0, !PT ;  /* 0x0000000710077212 */ /* 0x000fe200078ec0ff */
[----:B------:R-:W-:Y:S02]  /*0b50*/  IMAD R14, R9, R6, R14 ;  /* 0x00000006090e7224 */ /* 0x000fe400078e020e */
[----:B------:R-:W-:Y:S02]  /*0b60*/  @P4 IMAD R3, R17, R15, R8 ;  /* 0x0000000f11034224 */ /* 0x000fe400078e0208 */
[----:B0-----:R-:W-:-:S02]  /*0b70*/  IMAD R6, R10, R25, R18 ;  /* 0x000000190a067224 */ /* 0x001fc400078e0212 */
[----:B--2---:R-:W-:Y:S02]  /*0b80*/  IMAD R3, R14, R24, R3 ;  /* 0x000000180e037224 */ /* 0x004fe400078e0203 */
[----:B------:R-:W-:Y:S02]  /*0b90*/  IMAD R6, R6, R21, R7 ;  /* 0x0000001506067224 */ /* 0x000fe400078e0207 */
[----:B------:R-:W-:-:S03]  /*0ba0*/  IMAD.MOV.U32 R9, RZ, RZ, 0x1 ;  /* 0x00000001ff097424 */ /* 0x000fc600078e00ff */
[----:B------:R-:W-:Y:S02]  /*0bb0*/  SEL R12, R6, R3, !P4 ;  /* 0x00000003060c7207 */ /* 0x000fe40006000000 */
[----:B------:R-:W-:-:S07]  /*0bc0*/  SEL R16, R3, R6, !P4 ;  /* 0x0000000603107207 */ /* 0x000fce0006000000 */
.L_x_4:
[----:B------:R-:W-:-:S08]  /*0bd0*/  NOP ;  /* 0x0000000000007918 */ /* 0x000fd00000000000 */
[----:B------:R-:W0:Y:S02]  /*0be0*/  USETMAXREG.TRY_ALLOC.CTAPOOL UP0, 0xe8 ;  /* 0x000000e8000079c8 */ /* 0x000e240008000600 */
[----:B0-----:R-:W-:-:S13]  /*0bf0*/  PLOP3.LUT P0, PT, PT, PT, UP0, 0x80, 0x0 ;  /* 0x000000000000781c */ /* 0x001fda0003f0f008 */
[----:B------:R-:W-:Y:S05]  /*0c00*/  @!P0 BRA `(.L_x_4) ;  /* 0xfffffffc00f08947 */ /* 0x000fea000383ffff */
[----:B------:R-:W-:Y:S01]  /*0c10*/  ULDC.64 UR4, c[0x0][0x598] ;  /* 0x0001660000047ab9 */ /* 0x000fe20000000a00 */
[----:B------:R-:W-:Y:S01]  /*0c20*/  ULDC.64 UR18, c[0x0][0x208] ;  /* 0x0000820000127ab9 */ /* 0x000fe20000000a00 */
[----:B------:R-:W-:-:S04]  /*0c30*/  ISETP.NE.U32.AND P0, PT, RZ, UR4, PT ;  /* 0x00000004ff007c0c */ /* 0x000fc8000bf05070 */
[----:B------:R-:W-:-:S13]  /*0c40*/  ISETP.NE.AND.EX P0, PT, RZ, UR5, PT, P0 ;  /* 0x00000005ff007c0c */ /* 0x000fda000bf05300 */
[----:B------:R-:W-:Y:S05]  /*0c50*/  @!P0 BRA `(.L_x_7) ;  /* 0x00000000001c8947 */ /* 0x000fea0003800000 */
[----:B------:R-:W0:Y:S02]  /*0c60*/  LDC.64 R6, c[0x0][0x598] ;  /* 0x00016600ff067b82 */ /* 0x000e240000000a00 */
[----:B0-----:R-:W2:Y:S02]  /*0c70*/  LDG.E.64 R6, desc[UR18][R6.64] ;  /* 0x0000001206067981 */ /* 0x001ea4000c1e1b00 */
[----:B--2---:R-:W-:-:S04]  /*0c80*/  ISETP.NE.U32.AND P0, PT, R6, RZ, PT ;  /* 0x000000ff0600720c */ /* 0x004fc80003f05070 */
[----:B------:R-:W-:-:S13]  /*0c90*/  ISETP.NE.AND.EX P0, PT, R7, RZ, PT, P0 ;  /* 0x000000ff0700720c */ /* 0x000fda0003f05300 */
[----:B------:R-:W-:Y:S05]  /*0ca0*/  @!P0 BRA `(.L_x_7) ;  /* 0x0000000000088947 */ /* 0x000fea0003800000 */
[----:B------:R0:W5:Y:S01]  /*0cb0*/  LD.E R3, desc[UR18][R6.64] ;  /* 0x0000001206037980 */ /* 0x000162000c101900 */
[----:B------:R-:W-:Y:S05]  /*0cc0*/  BRA `(.L_x_8) ;  /* 0x0000000000207947 */ /* 0x000fea0003800000 */
.L_x_7:
[----:B------:R-:W-:Y:S02]  /*0cd0*/  ULDC.64 UR4, c[0x0][0x588] ;  /* 0x0001620000047ab9 */ /* 0x000fe40000000a00 */
[----:B------:R-:W-:-:S04]  /*0ce0*/  ISETP.NE.U32.AND P0, PT, RZ, UR4, PT ;  /* 0x00000004ff007c0c */ /* 0x000fc8000bf05070 */
[----:B------:R-:W-:-:S13]  /*0cf0*/  ISETP.NE.AND.EX P0, PT, RZ, UR5, PT, P0 ;  /* 0x00000005ff007c0c */ /* 0x000fda000bf05300 */
[----:B------:R-:W-:Y:S05]  /*0d00*/  @!P0 BRA `(.L_x_9) ;  /* 0x00000000000c8947 */ /* 0x000fea0003800000 */
[----:B------:R-:W0:Y:S02]  /*0d10*/  LDC.64 R6, c[0x0][0x588] ;  /* 0x00016200ff067b82 */ /* 0x000e240000000a00 */
[----:B0-----:R1:W5:Y:S01]  /*0d20*/  LDG.E R3, desc[UR18][R6.64] ;  /* 0x0000001206037981 */ /* 0x001362000c1e1900 */
[----:B------:R-:W-:Y:S05]  /*0d30*/  BRA `(.L_x_8) ;  /* 0x0000000000047947 */ /* 0x000fea0003800000 */
.L_x_9:
[----:B------:R-:W2:Y:S02]  /*0d40*/  LDC R3, c[0x0][0x580] ;  /* 0x00016000ff037b82 */ /* 0x000ea40000000800 */
.L_x_8:
[----:B------:R-:W-:Y:S02]  /*0d50*/  ULDC.64 UR4, c[0x0][0x5a0] ;  /* 0x0001680000047ab9 */ /* 0x000fe40000000a00 */
[----:B------:R-:W-:-:S04]  /*0d60*/  ISETP.NE.U32.AND P0, PT, RZ, UR4, PT ;  /* 0x00000004ff007c0c */ /* 0x000fc8000bf05070 */
[----:B------:R-:W-:-:S13]  /*0d70*/  ISETP.NE.AND.EX P0, PT, RZ, UR5, PT, P0 ;  /* 0x00000005ff007c0c */ /* 0x000fda000bf05300 */
[----:B------:R-:W-:Y:S05]  /*0d80*/  @!P0 BRA `(.L_x_10) ;  /* 0x00000000001c8947 */ /* 0x000fea0003800000 */
[----:B01----:R-:W0:Y:S02]  /*0d90*/  LDC.64 R6, c[0x0][0x5a0] ;  /* 0x00016800ff067b82 */ /* 0x003e240000000a00 */
[----:B0-----:R-:W3:Y:S02]  /*0da0*/  LDG.E.64 R6, desc[UR18][R6.64] ;  /* 0x0000001206067981 */ /* 0x001ee4000c1e1b00 */
[----:B---3--:R-:W-:-:S04]  /*0db0*/  ISETP.NE.U32.AND P0, PT, R6, RZ, PT ;  /* 0x000000ff0600720c */ /* 0x008fc80003f05070 */
[----:B------:R-:W-:-:S13]  /*0dc0*/  ISETP.NE.AND.EX P0, PT, R7, RZ, PT, P0 ;  /* 0x000000ff0700720c */ /* 0x000fda0003f05300 */
[----:B------:R-:W-:Y:S05]  /*0dd0*/  @!P0 BRA `(.L_x_10) ;  /* 0x0000000000088947 */ /* 0x000fea0003800000 */
[----:B------:R0:W5:Y:S01]  /*0de0*/  LD.E R10, desc[UR18][R6.64] ;  /* 0x00000012060a7980 */ /* 0x000162000c101900 */
[----:B------:R-:W-:Y:S05]  /*0df0*/  BRA `(.L_x_11) ;  /* 0x0000000000207947 */ /* 0x000fea0003800000 */
.L_x_10:
[----:B------:R-:W-:Y:S02]  /*0e00*/  ULDC.64 UR4, c[0x0][0x590] ;  /* 0x0001640000047ab9 */ /* 0x000fe40000000a00 */
[----:B------:R-:W-:-:S04]  /*0e10*/  ISETP.NE.U32.AND P0, PT, RZ, UR4, PT ;  /* 0x00000004ff007c0c */ /* 0x000fc8000bf05070 */
[----:B------:R-:W-:-:S13]  /*0e20*/  ISETP.NE.AND.EX P0, PT, RZ, UR5, PT, P0 ;  /* 0x00000005ff007c0c */ /* 0x000fda000bf05300 */
[----:B------:R-:W-:Y:S05]  /*0e30*/  @!P0 BRA `(.L_x_12) ;  /* 0x00000000000c8947 */ /* 0x000fea0003800000 */
[----:B------:R-:W3:Y:S02]  /*0e40*/  LDC.64 R10, c[0x0][0x590] ;  /* 0x00016400ff0a7b82 */ /* 0x000ee40000000a00 */
[----:B---3--:R3:W5:Y:S01]  /*0e50*/  LDG.E R10, desc[UR18][R10.64] ;  /* 0x000000120a0a7981 */ /* 0x008762000c1e1900 */
[----:B------:R-:W-:Y:S05]  /*0e60*/  BRA `(.L_x_11) ;  /* 0x0000000000047947 */ /* 0x000fea0003800000 */
.L_x_12:
[----:B------:R-:W4:Y:S02]  /*0e70*/  LDC R10, c[0x0][0x584] ;  /* 0x00016100ff0a7b82 */ /* 0x000f240000000800 */
.L_x_11:
[----:B------:R-:W-:-:S13]  /*0e80*/  LOP3.LUT P0, RZ, R9, 0xff, RZ, 0xc0, !PT ;  /* 0x000000ff09ff7812 */ /* 0x000fda000780c0ff */
[----:B------:R-:W-:Y:S05]  /*0e90*/  @!P0 EXIT ;  /* 0x000000000000894d */ /* 0x000fea0003800000 */
[----:B------:R-:W-:Y:S01]  /*0ea0*/  ULDC UR4, c[0x0][0x28c] ;  /* 0x0000a30000047ab9 */ /* 0x000fe20000000800 */
[----:B------:R-:W-:Y:S01]  /*0eb0*/  LOP3.LUT R80, R4, 0x1, RZ, 0xfc, !PT ;  /* 0x0000000104507812 */ /* 0x000fe200078efcff */
[----:B------:R-:W-:-:S04]  /*0ec0*/  UIADD3 UR4, UR4, 0x1f, URZ ;  /* 0x0000001f04047890 */ /* 0x000fc8000fffe03f */
[----:B------:R-:W-:-:S04]  /*0ed0*/  USHF.R.S32.HI UR5, URZ, 0x1f, UR4 ;  /* 0x0000001f3f057899 */ /* 0x000fc80008011404 */
[----:B------:R-:W-:-:S03]  /*0ee0*/  ULEA.HI UR5, UR5, UR4, URZ, 0x5 ;  /* 0x0000000405057291 */ /* 0x000fc6000f8f283f */
[----:B------:R-:W-:Y:S01]  /*0ef0*/  UMOV UR4, URZ ;  /* 0x0000003f00047c82 */ /* 0x000fe20008000000 */
[----:B------:R-:W-:-:S03]  /*0f00*/  USHF.R.S32.HI UR9, URZ, 0x5, UR5 ;  /* 0x000000053f097899 */ /* 0x000fc60008011405 */
[----:B------:R-:W-:-:S09]  /*0f10*/  UMOV UR5, URZ ;  /* 0x0000003f00057c82 */ /* 0x000fd20008000000 */
.L_x_101:
[----:B01----:R-:W-:Y:S01]  /*0f20*/  LOP3.LUT R6, R2, 0x80, RZ, 0xc0, !PT ;  /* 0x0000008002067812 */ /* 0x003fe200078ec0ff */
[----:B------:R-:W0:Y:S01]  /*0f30*/  S2UR UR13, SR_CgaCtaId ;  /* 0x00000000000d79c3 */ /* 0x000e220000008800 */
[----:B------:R-:W-:Y:S01]  /*0f40*/  UMOV UR12, 0x400 ;  /* 0x00000400000c7882 */ /* 0x000fe20000000000 */
[----:B------:R-:W-:Y:S01]  /*0f50*/  UMOV UR6, URZ ;  /* 0x0000003f00067c82 */ /* 0x000fe20008000000 */
[----:B------:R-:W-:Y:S01]  /*0f60*/  SHF.R.U32.HI R6, RZ, 0x7, R6 ;  /* 0x00000007ff067819 */ /* 0x000fe20000011606 */
[----:B------:R-:W-:Y:S01]  /*0f70*/  UMOV UR7, URZ ;  /* 0x0000003f00077c82 */ /* 0x000fe20008000000 */
[----:B------:R-:W-:Y:S01]  /*0f80*/  UMOV UR16, UR5 ;  /* 0x0000000500107c82 */ /* 0x000fe20008000000 */
[----:B------:R-:W-:Y:S01]  /*0f90*/  CS2R R14, SRZ ;  /* 0x00000000000e7805 */ /* 0x000fe2000001ff00 */
[----:B---3--:R-:W-:Y:S01]  /*0fa0*/  IMAD.MOV.U32 R11, RZ, RZ, RZ ;  /* 0x000000ffff0b7224 */ /* 0x008fe200078e00ff */
[----:B------:R-:W1:Y:S01]  /*0fb0*/  LDC R7, c[0x0][0x28c] ;  /* 0x0000a300ff077b82 */ /* 0x000e620000000800 */
[----:B------:R-:W3:Y:S01]  /*0fc0*/  SHFL.IDX PT, R6, R6, RZ, 0x1f ;  /* 0x00001fff06067589 */ /* 0x000ee200000e0000 */
[----:B------:R-:W-:-:S02]  /*0fd0*/  CS2R R18, SRZ ;  /* 0x0000000000127805 */ /* 0x000fc4000001ff00 */
[----:B------:R-:W-:Y:S02]  /*0fe0*/  CS2R R20, SRZ ;  /* 0x0000000000147805 */ /* 0x000fe4000001ff00 */
[----:B------:R-:W-:Y:S02]  /*0ff0*/  CS2R R22, SRZ ;  /* 0x0000000000167805 */ /* 0x000fe4000001ff00 */
[----:B------:R-:W-:Y:S02]  /*1000*/  CS2R R56, SRZ ;  /* 0x0000000000387805 */ /* 0x000fe4000001ff00 */
[----:B------:R-:W-:Y:S02]  /*1010*/  CS2R R58, SRZ ;  /* 0x00000000003a7805 */ /* 0x000fe4000001ff00 */
[----:B------:R-:W-:Y:S02]  /*1020*/  CS2R R60, SRZ ;  /* 0x00000000003c7805 */ /* 0x000fe4000001ff00 */
[----:B------:R-:W-:-:S02]  /*1030*/  CS2R R62, SRZ ;  /* 0x00000000003e7805 */ /* 0x000fc4000001ff00 */
[----:B------:R-:W-:Y:S02]  /*1040*/  CS2R R64, SRZ ;  /* 0x0000000000407805 */ /* 0x000fe4000001ff00 */
[----:B------:R-:W-:Y:S01]  /*1050*/  CS2R R66, SRZ ;  /* 0x0000000000427805 */ /* 0x000fe2000001ff00 */
[----:B------:R-:W-:Y:S01]  /*1060*/  IMAD.MOV.U32 R68, RZ, RZ, RZ ;  /* 0x000000ffff447224 */ /* 0x000fe200078e00ff */
[----:B------:R-:W-:Y:S02]  /*1070*/  CS2R R70, SRZ ;  /* 0x0000000000467805 */ /* 0x000fe4000001ff00 */
[----:B------:R-:W-:Y:S02]  /*1080*/  CS2R R72, SRZ ;  /* 0x0000000000487805 */ /* 0x000fe4000001ff00 */
[----:B------:R-:W-:Y:S02]  /*1090*/  CS2R R74, SRZ ;  /* 0x00000000004a7805 */ /* 0x000fe4000001ff00 */
[----:B------:R-:W-:-:S02]  /*10a0*/  CS2R R76, SRZ ;  /* 0x00000000004c7805 */ /* 0x000fc4000001ff00 */
[----:B------:R-:W-:Y:S01]  /*10b0*/  CS2R R78, SRZ ;  /* 0x00000000004e7805 */ /* 0x000fe2000001ff00 */
[----:B------:R-:W-:Y:S01]  /*10c0*/  IMAD.U32 R9, RZ, RZ, UR4 ;  /* 0x00000004ff097e24 */ /* 0x000fe2000f8e00ff */
[----:B------:R-:W-:Y:S02]  /*10d0*/  CS2R R24, SRZ ;  /* 0x0000000000187805 */ /* 0x000fe4000001ff00 */
[----:B------:R-:W-:Y:S02]  /*10e0*/  CS2R R26, SRZ ;  /* 0x00000000001a7805 */ /* 0x000fe4000001ff00 */
[----:B------:R-:W-:Y:S02]  /*10f0*/  CS2R R28, SRZ ;  /* 0x00000000001c7805 */ /* 0x000fe4000001ff00 */
[----:B------:R-:W-:Y:S02]  /*1100*/  CS2R R30, SRZ ;  /* 0x00000000001e7805 */ /* 0x000fe4000001ff00 */
[----:B------:R-:W-:-:S02]  /*1110*/  CS2R R32, SRZ ;  /* 0x0000000000207805 */ /* 0x000fc4000001ff00 */
[----:B------:R-:W-:Y:S02]  /*1120*/  CS2R R34, SRZ ;  /* 0x0000000000227805 */ /* 0x000fe4000001ff00 */
[----:B-1----:R-:W-:Y:S02]  /*1130*/  ISETP.GE.AND P0, PT, R7, 0x1, PT ;  /* 0x000000010700780c */ /* 0x002fe40003f06270 */
[----:B------:R-:W-:Y:S02]  /*1140*/  CS2R R36, SRZ ;  /* 0x0000000000247805 */ /* 0x000fe4000001ff00 */
[----:B---3--:R-:W-:Y:S02]  /*1150*/  R2UR UR8, R6 ;  /* 0x00000000060872ca */ /* 0x008fe400000e0000 */
[----:B------:R-:W-:Y:S02]  /*1160*/  CS2R R38, SRZ ;  /* 0x0000000000267805 */ /* 0x000fe4000001ff00 */
[----:B------:R-:W-:-:S02]  /*1170*/  CS2R R40, SRZ ;  /* 0x0000000000287805 */ /* 0x000fc4000001ff00 */
[----:B------:R-:W-:Y:S02]  /*1180*/  CS2R R42, SRZ ;  /* 0x00000000002a7805 */ /* 0x000fe4000001ff00 */
[----:B------:R-:W-:Y:S02]  /*1190*/  CS2R R44, SRZ ;  /* 0x00000000002c7805 */ /* 0x000fe4000001ff00 */
[----:B------:R-:W-:Y:S02]  /*11a0*/  CS2R R46, SRZ ;  /* 0x00000000002e7805 */ /* 0x000fe4000001ff00 */
[----:B------:R-:W-:Y:S02]  /*11b0*/  CS2R R48, SRZ ;  /* 0x0000000000307805 */ /* 0x000fe4000001ff00 */
[----:B------:R-:W-:Y:S02]  /*11c0*/  CS2R R50, SRZ ;  /* 0x0000000000327805 */ /* 0x000fe4000001ff00 */
[----:B------:R-:W-:-:S02]  /*11d0*/  CS2R R52, SRZ ;  /* 0x0000000000347805 */ /* 0x000fc4000001ff00 */
[----:B------:R-:W-:Y:S01]  /*11e0*/  CS2R R54, SRZ ;  /* 0x0000000000367805 */ /* 0x000fe2000001ff00 */
[----:B------:R-:W-:-:S04]  /*11f0*/  ULEA.HI UR10, UR8, UR8, URZ, 0x1 ;  /* 0x00000008080a7291 */ /* 0x000fc8000f8f083f */
[----:B------:R-:W-:Y:S02]  /*1200*/  ULOP3.LUT UR11, UR10, 0x1ffffe, URZ, 0xc0, !UPT ;  /* 0x001ffffe0a0b7892 */ /* 0x000fe4000f8ec03f */
[----:B0-----:R-:W-:Y:S02]  /*1210*/  ULEA UR10, UR13, UR12, 0x18 ;  /* 0x0000000c0d0a7291 */ /* 0x001fe4000f8ec03f */
[----:B------:R-:W-:-:S03]  /*1220*/  UIADD3 UR11, UR8, -UR11, URZ ;  /* 0x8000000b080b7290 */ /* 0x000fc6000fffe03f */
[----:B------:R-:W-:Y:S01]  /*1230*/  UMOV UR8, URZ ;  /* 0x0000003f00087c82 */ /* 0x000fe20008000000 */
[----:B------:R-:W-:-:S04]  /*1240*/  ULEA UR11, UR11, UR10, 0xb ;  /* 0x0000000a0b0b7291 */ /* 0x000fc8000f8e583f */
[----:B------:R-:W-:-:S04]  /*1250*/  UIADD3 UR11, UR11, 0x100, URZ ;  /* 0x000001000b0b7890 */ /* 0x000fc8000fffe03f */
[----:B------:R-:W-:-:S04]  /*1260*/  USHF.R.U32.HI UR11, URZ, 0x4, UR11 ;  /* 0x000000043f0b7899 */ /* 0x000fc8000801160b */
[----:B------:R-:W-:Y:S01]  /*1270*/  ULOP3.LUT UR11, UR11, 0x3fff, URZ, 0xc0, !UPT ;  /* 0x00003fff0b0b7892 */ /* 0x000fe2000f8ec03f */
[----:B-----5:R-:W-:Y:S11]  /*1280*/  @!P0 BRA `(.L_x_13) ;  /* 0x00000004005c8947 */ /* 0x020ff60003800000 */
[----:B------:R-:W-:-:S13]  /*1290*/  ISETP.NE.AND P1, PT, R80, 0x3, PT ;  /* 0x000000035000780c */ /* 0x000fda0003f25270 */
[----:B------:R-:W-:Y:S05]  /*12a0*/  @!P1 BRA `(.L_x_14) ;  /* 0x0000000000049947 */ /* 0x000fea0003800000 */
[----:B------:R-:W-:Y:S01]  /*12b0*/  BPT.TRAP 0x1 ;  /* 0x000000040000795c */ /* 0x000fe20000300000 */
.L_x_14:
[----:B------:R-:W-:Y:S01]  /*12c0*/  ULEA UR6, UR5, UR10, 0x3 ;  /* 0x0000000a05067291 */ /* 0x000fe2000f8e183f */
[----:B------:R-:W-:-:S05]  /*12d0*/  IMAD.U32 R6, RZ, RZ, UR4 ;  /* 0x00000004ff067e24 */ /* 0x000fca000f8e00ff */
[----:B------:R-:W-:-:S04]  /*12e0*/  SHF.L.U32 R6, R6, 0x1f, RZ ;  /* 0x0000001f06067819 */ /* 0x000fc800000006ff */
[----:B------:R0:W1:Y:S01]  /*12f0*/  SYNCS.PHASECHK.TRANS64.TRYWAIT P0, [UR6], R6 ;  /* 0x00000006ff0075a7 */ /* 0x0000620008000146 */
[----:B------:R-:W-:Y:S05]  /*1300*/  @!P1 BRA `(.L_x_15) ;  /* 0x0000000000049947 */ /* 0x000fea0003800000 */
[----:B------:R-:W-:Y:S01]  /*1310*/  BPT.TRAP 0x1 ;  /* 0x000000040000795c */ /* 0x000fe20000300000 */
.L_x_15:
[----:B-1----:R-:W-:Y:S05]  /*1320*/  @P0 BRA `(.L_x_16) ;  /* 0x0000000000080947 */ /* 0x002fea0003800000 */
[----:B------:R-:W1:Y:S02]  /*1330*/  SYNCS.PHASECHK.TRANS64.TRYWAIT P0, [UR6], R6 ;  /* 0x00000006ff0075a7 */ /* 0x000e640008000146 */
[----:B-1----:R-:W-:Y:S05]  /*1340*/  @!P0 BRA `(.L_x_17) ;  /* 0x0000005400048947 */ /* 0x002fea0003800000 */
.L_x_16:
[----:B------:R-:W-:Y:S01]  /*1350*/  UIADD3 UR6, UR10, 0x3100, URZ ;  /* 0x000031000a067890 */ /* 0x000fe2000fffe03f */
[----:B------:R-:W-:Y:S01]  /*1360*/  WARPGROUP.ARRIVE ;  /* 0x00000000000079c5 */ /* 0x000fe20000000000 */
[----:B------:R-:W-:Y:S01]  /*1370*/  ULDC UR7, c[0x0][0x50c] ;  /* 0x0001430000077ab9 */ /* 0x000fe20000000800 */
[----:B------:R-:W-:Y:S01]  /*1380*/  ULOP3.LUT UR12, UR11, 0x10000, URZ, 0xfc, !UPT ;  /* 0x000100000b0c7892 */ /* 0x000fe2000f8efc3f */
[----:B------:R-:W-:Y:S01]  /*1390*/  CS2R R14, SRZ ;  /* 0x00000000000e7805 */ /* 0x000fe2000001ff00 */
[----:B------:R-:W-:Y:S01]  /*13a0*/  UISETP.NE.AND UP0, UPT, UR7, 0x1, UPT ;  /* 0x000000010700788c */ /* 0x000fe2000bf05270 */
[----:B------:R-:W-:Y:S01]  /*13b0*/  IMAD.MOV.U32 R11, RZ, RZ, RZ ;  /* 0x000000ffff0b7224 */ /* 0x000fe200078e00ff */
[----:B------:R-:W-:Y:S01]  /*13c0*/  USHF.R.U32.HI UR6, URZ, 0x4, UR6 ;  /* 0x000000043f067899 */ /* 0x000fe20008011606 */
[----:B------:R-:W-:Y:S01]  /*13d0*/  CS2R R18, SRZ ;  /* 0x0000000000127805 */ /* 0x000fe2000001ff00 */
[----:B------:R-:W-:Y:S01]  /*13e0*/  USEL UR7, URZ, 0x1, UP0 ;  /* 0x000000013f077887 */ /* 0x000fe20008000000 */
[----:B------:R-:W-:Y:S01]  /*13f0*/  CS2R R20, SRZ ;  /* 0x0000000000147805 */ /* 0x000fe2000001ff00 */
[----:B------:R-:W-:Y:S01]  /*1400*/  ULOP3.LUT UR6, UR6, 0x3fff, URZ, 0xc0, !UPT ;  /* 0x00003fff06067892 */ /* 0x000fe2000f8ec03f */
[----:B------:R-:W-:Y:S01]  /*1410*/  CS2R R22, SRZ ;  /* 0x0000000000167805 */ /* 0x000fe2000001ff00 */
[----:B------:R-:W-:Y:S01]  /*1420*/  ULEA UR12, UR5, UR12, 0x8 ;  /* 0x0000000c050c7291 */ /* 0x000fe2000f8e403f */
[----:B------:R-:W-:Y:S01]  /*1430*/  CS2R R56, SRZ ;  /* 0x0000000000387805 */ /* 0x000fe2000001ff00 */
[----:B------:R-:W-:Y:S01]  /*1440*/  ULOP3.LUT UR6, UR6, 0x10000, URZ, 0xfc, !UPT ;  /* 0x0001000006067892 */ /* 0x000fe2000f8efc3f */
[----:B------:R-:W-:Y:S01]  /*1450*/  ISETP.NE.AND P0, PT, RZ, UR7, PT ;  /* 0x00000007ff007c0c */ /* 0x000fe2000bf05270 */
[----:B------:R-:W-:Y:S01]  /*1460*/  UMOV UR13, 0xc0000010 ;  /* 0xc0000010000d7882 */ /* 0x000fe20000000000 */
[----:B------:R-:W-:Y:S01]  /*1470*/  UMOV UR15, 0xc0000010 ;  /* 0xc0000010000f7882 */ /* 0x000fe20000000000 */
[----:B------:R-:W-:Y:S01]  /*1480*/  ULEA UR14, UR5, UR6, 0x7 ;  /* 0x00000006050e7291 */ /* 0x000fe2000f8e383f */
[----:B------:R-:W-:-:S02]  /*1490*/  CS2R R58, SRZ ;  /* 0x00000000003a7805 */ /* 0x000fc4000001ff00 */
[----:B------:R-:W-:Y:S01]  /*14a0*/  CS2R R60, SRZ ;  /* 0x00000000003c7805 */ /* 0x000fe2000001ff00 */
[----:B------:R-:W-:Y:S01]  /*14b0*/  UMOV UR6, 0x1 ;  /* 0x0000000100067882 */ /* 0x000fe20000000000 */
[----:B------:R-:W-:Y:S02]  /*14c0*/  CS2R R62, SRZ ;  /* 0x00000000003e7805 */ /* 0x000fe4000001ff00 */
[----:B------:R-:W-:Y:S02]  /*14d0*/  CS2R R64, SRZ ;  /* 0x0000000000407805 */ /* 0x000fe4000001ff00 */
[----:B------:R-:W-:Y:S01]  /*14e0*/  CS2R R66, SRZ ;  /* 0x0000000000427805 */ /* 0x000fe2000001ff00 */
[----:B------:R-:W-:Y:S01]  /*14f0*/  IMAD.MOV.U32 R68, RZ, RZ, RZ ;  /* 0x000000ffff447224 */ /* 0x000fe200078e00ff */
[----:B------:R-:W-:Y:S01]  /*1500*/  CS2R R70, SRZ ;  /* 0x0000000000467805 */ /* 0x000fe2000001ff00 */
[----:B------:R-:W-:Y:S01]  /*1510*/  QGMMA.64x64x32.F32.E5M2.E5M2 R24, gdesc[UR12], RZ, !UPT, gsb0 ;  /* 0x00e000000c1879f3 */ /* 0x000fe2000c0038ff */
[----:B------:R-:W-:-:S02]  /*1520*/  CS2R R72, SRZ ;  /* 0x0000000000487805 */ /* 0x000fc4000001ff00 */
[----:B------:R-:W-:Y:S02]  /*1530*/  CS2R R74, SRZ ;  /* 0x00000000004a7805 */ /* 0x000fe4000001ff00 */
[----:B------:R-:W-:Y:S02]  /*1540*/  CS2R R76, SRZ ;  /* 0x00000000004c7805 */ /* 0x000fe4000001ff00 */
[----:B------:R-:W-:Y:S01]  /*1550*/  CS2R R78, SRZ ;  /* 0x00000000004e7805 */ /* 0x000fe2000001ff00 */
[----:B------:R-:W-:Y:S06]  /*1560*/  @!P0 BRA `(.L_x_18) ;  /* 0x0000000000888947 */ /* 0x000fec0003800000 */
[----:B------:R-:W-:Y:S02]  /*1570*/  WARPGROUP.DEPBAR.LE gsb0, 0x0 ;  /* 0x00008000000079c5 */ /* 0x000fe40000010000 */
[----:B------:R-:W-:-:S01]  /*1580*/  FADD R79, RZ, R24 ;  /* 0x00000018ff4f7221 */ /* 0x000fc20000000000 */
[----:B------:R-:W-:Y:S01]  /*1590*/  FADD R78, RZ, R25 ;  /* 0x00000019ff4e7221 */ /* 0x000fe20000000000 */
        /* <DEDUP_REMOVED lines=30> */
[----:B------:R-:W-:-:S06]  /*1780*/  UMOV UR6, URZ ;  /* 0x0000003f00067c82 */ /* 0x000fcc0008000000 */
.L_x_18:
[----:B------:R-:W-:-:S04]  /*1790*/  UIADD3 UR16, UR5, 0x1, URZ ;  /* 0x0000000105107890 */ /* 0x000fc8000fffe03f */
[----:B------:R-:W-:-:S04]  /*17a0*/  UISETP.NE.AND UP0, UPT, UR16, 0x3, UPT ;  /* 0x000000031000788c */ /* 0x000fc8000bf05270 */
[----:B------:R-:W-:Y:S02]  /*17b0*/  USEL UR8, URZ, 0x1, UP0 ;  /* 0x000000013f087887 */ /* 0x000fe40008000000 */
[----:B------:R-:W-:Y:S02]  /*17c0*/  USEL UR16, UR16, URZ, UP0 ;  /* 0x0000003f10107287 */ /* 0x000fe40008000000 */
[----:B------:R-:W-:-:S06]  /*17d0*/  ULOP3.LUT UR8, UR4, UR8, URZ, 0x3c, !UPT ;  /* 0x0000000804087292 */ /* 0x000fcc000f8e3c3f */
[----:B------:R-:W-:Y:S01]  /*17e0*/  IMAD.U32 R9, RZ, RZ, UR8 ;  /* 0x00000008ff097e24 */ /* 0x000fe2000f8e00ff */
[----:B------:R-:W-:-:S06]  /*17f0*/  UMOV UR8, 0x1 ;  /* 0x0000000100087882 */ /* 0x000fcc0000000000 */
.L_x_13:
[----:B------:R-:W-:-:S04]  /*1800*/  UISETP.LT.AND UP0, UPT, UR9, 0x1, UPT ;  /* 0x000000010900788c */ /* 0x000fc8000bf01270 */
[----:B------:R-:W-:-:S04]  /*1810*/  USEL UR12, UR9, 0x1, UP0 ;  /* 0x00000001090c7887 */ /* 0x000fc80008000000 */
[----:B------:R-:W-:-:S04]  /*1820*/  UIADD3 UR12, UR9, -UR12, URZ ;  /* 0x8000000c090c7290 */ /* 0x000fc8000fffe03f */
[----:B------:R-:W-:-:S06]  /*1830*/  UISETP.GE.AND UP0, UPT, UR12, 0x1, UPT ;  /* 0x000000010c00788c */ /* 0x000fcc000bf06270 */
[----:B------:R-:W-:-:S13]  /*1840*/  PLOP3.LUT P0, PT, PT, PT, UP0, 0x80, 0x0 ;  /* 0x000000000000781c */ /* 0x000fda0003f0f008 */
[----:B------:R-:W-:Y:S05]  /*1850*/  @!P0 BRA `(.L_x_19) ;  /* 0x0000000400708947 */ /* 0x000fea0003800000 */
[----:B01----:R-:W-:Y:S01]  /*1860*/  IMAD.U32 R6, RZ, RZ, UR12 ;  /* 0x0000000cff067e24 */ /* 0x003fe2000f8e00ff */
[----:B------:R-:W-:Y:S01]  /*1870*/  UMOV UR17, UR5 ;  /* 0x0000000500117c82 */ /* 0x000fe20008000000 */
[----:B------:R-:W-:-:S05]  /*1880*/  ULDC UR20, c[0x0][0x50c] ;  /* 0x0001430000147ab9 */ /* 0x000fca0000000800 */
.L_x_27:
[----:B------:R-:W-:-:S13]  /*1890*/  ISETP.NE.AND P1, PT, R80, 0x3, PT ;  /* 0x000000035000780c */ /* 0x000fda0003f25270 */
[----:B01----:R-:W-:Y:S05]  /*18a0*/  @!P1 BRA `(.L_x_20) ;  /* 0x0000000000049947 */ /* 0x003fea0003800000 */
[----:B------:R-:W-:Y:S01]  /*18b0*/  BPT.TRAP 0x1 ;  /* 0x000000040000795c */ /* 0x000fe20000300000 */
.L_x_20:
[----:B------:R-:W0:Y:S01]  /*18c0*/  S2UR UR12, SR_CgaCtaId ;  /* 0x00000000000c79c3 */ /* 0x000e220000008800 */
[----:B------:R-:W-:Y:S01]  /*18d0*/  UMOV UR10, 0x400 ;  /* 0x00000400000a7882 */ /* 0x000fe20000000000 */
[----:B------:R-:W-:Y:S01]  /*18e0*/  SHF.L.U32 R7, R9, 0x1f, RZ ;  /* 0x0000001f09077819 */ /* 0x000fe200000006ff */
[----:B0-----:R-:W-:-:S04]  /*18f0*/  ULEA UR10, UR12, UR10, 0x18 ;  /* 0x0000000a0c0a7291 */ /* 0x001fc8000f8ec03f */
[----:B------:R-:W-:-:S09]  /*1900*/  ULEA UR12, UR16, UR10, 0x3 ;  /* 0x0000000a100c7291 */ /* 0x000fd2000f8e183f */
[----:B------:R0:W1:Y:S01]  /*1910*/  SYNCS.PHASECHK.TRANS64.TRYWAIT P0, [UR12], R7 ;  /* 0x00000007ff0075a7 */ /* 0x000062000800014c */
[----:B------:R-:W-:Y:S05]  /*1920*/  @!P1 BRA `(.L_x_21) ;  /* 0x0000000000049947 */ /* 0x000fea0003800000 */
[----:B------:R-:W-:Y:S01]  /*1930*/  BPT.TRAP 0x1 ;  /* 0x000000040000795c */ /* 0x000fe20000300000 */
.L_x_21:
[----:B-1----:R-:W-:Y:S05]  /*1940*/  @P0 BRA `(.L_x_22) ;  /* 0x0000000000080947 */ /* 0x002fea0003800000 */
[----:B------:R-:W1:Y:S02]  /*1950*/  SYNCS.PHASECHK.TRANS64.TRYWAIT P0, [UR12], R7 ;  /* 0x00000007ff0075a7 */ /* 0x000e64000800014c */
[----:B-1----:R-:W-:Y:S05]  /*1960*/  @!P0 BRA `(.L_x_23) ;  /* 0x0000004c00948947 */ /* 0x002fea0003800000 */
.L_x_22:
[----:B------:R-:W-:Y:S01]  /*1970*/  UIADD3 UR12, UR10, 0x3100, URZ ;  /* 0x000031000a0c7890 */ /* 0x000fe2000fffe03f */
[----:B------:R-:W-:Y:S01]  /*1980*/  WARPGROUP.ARRIVE ;  /* 0x00000000000079c5 */ /* 0x000fe20000000000 */
[----:B------:R-:W-:Y:S02]  /*1990*/  UISETP.NE.AND UP0, UPT, UR7, URZ, UPT ;  /* 0x0000003f0700728c */ /* 0x000fe4000bf05270 */
[----:B------:R-:W-:Y:S02]  /*19a0*/  USHF.R.U32.HI UR12, URZ, 0x4, UR12 ;  /* 0x000000043f0c7899 */ /* 0x000fe4000801160c */
[----:B------:R-:W-:Y:S02]  /*19b0*/  USEL UR8, UR8, URZ, !UP0 ;  /* 0x0000003f08087287 */ /* 0x000fe4000c000000 */
[----:B------:R-:W-:Y:S02]  /*19c0*/  ULOP3.LUT UR7, UR12, 0x3fff, URZ, 0xc0, !UPT ;  /* 0x00003fff0c077892 */ /* 0x000fe4000f8ec03f */
[----:B------:R-:W-:-:S02]  /*19d0*/  ULOP3.LUT UR12, UR11, 0x10000, URZ, 0xfc, !UPT ;  /* 0x000100000b0c7892 */ /* 0x000fc4000f8efc3f */
[----:B------:R-:W-:Y:S02]  /*19e0*/  ULOP3.LUT UR7, UR7, 0x10000, URZ, 0xfc, !UPT ;  /* 0x0001000007077892 */ /* 0x000fe4000f8efc3f */
[----:B------:R-:W-:Y:S02]  /*19f0*/  UISETP.NE.U32.AND UP0, UPT, UR8, URZ, UPT ;  /* 0x0000003f0800728c */ /* 0x000fe4000bf05070 */
[----:B------:R-:W-:Y:S02]  /*1a00*/  ULEA UR12, UR16, UR12, 0x8 ;  /* 0x0000000c100c7291 */ /* 0x000fe4000f8e403f */
[----:B------:R-:W-:Y:S01]  /*1a10*/  ULEA UR14, UR16, UR7, 0x7 ;  /* 0x00000007100e7291 */ /* 0x000fe2000f8e383f */
[----:B------:R-:W-:Y:S01]  /*1a20*/  UMOV UR13, 0xc0000010 ;  /* 0xc0000010000d7882 */ /* 0x000fe20000000000 */
[----:B------:R-:W-:Y:S01]  /*1a30*/  UMOV UR15, 0xc0000010 ;  /* 0xc0000010000f7882 */ /* 0x000fe20000000000 */
[----:B------:R-:W-:-:S06]  /*1a40*/  UIADD3 UR6, UR6, 0x1, URZ ;  /* 0x0000000106067890 */ /* 0x000fcc000fffe03f */
[----:B------:R-:W-:Y:S01]  /*1a50*/  QGMMA.64x64x32.F32.E5M2.E5M2 R24, gdesc[UR12], R24, UP0, gsb0 ;  /* 0x00e000000c1879f3 */ /* 0x000fe2000b803818 */
[----:B------:R-:W-:-:S04]  /*1a60*/  UISETP.NE.AND UP0, UPT, UR6, UR20, UPT ;  /* 0x000000140600728c */ /* 0x000fc8000bf05270 */
[----:B------:R-:W-:-:S06]  /*1a70*/  USEL UR7, URZ, 0x1, UP0 ;  /* 0x000000013f077887 */ /* 0x000fcc0008000000 */
[----:B------:R-:W-:Y:S01]  /*1a80*/  ISETP.NE.AND P0, PT, RZ, UR7, PT ;  /* 0x00000007ff007c0c */ /* 0x000fe2000bf05270 */
[----:B------:R-:W-:-:S12]  /*1a90*/  WARPGROUP.DEPBAR.LE gsb0, 0x1 ;  /* 0x00008000000079c5 */ /* 0x000fd80000010100 */
[----:B------:R-:W-:Y:S05]  /*1aa0*/  @!P0 BRA `(.L_x_24) ;  /* 0x0000000000888947 */ /* 0x000fea0003800000 */
[----:B------:R-:W-:Y:S02]  /*1ab0*/  WARPGROUP.DEPBAR.LE gsb0, 0x0 ;  /* 0x00008000000079c5 */ /* 0x000fe40000010000 */
[----:B------:R-:W-:-:S01]  /*1ac0*/  FADD R79, R24, R79 ;  /* 0x0000004f184f7221 */ /* 0x000fc20000000000 */
[----:B------:R-:W-:Y:S01]  /*1ad0*/  FADD R78, R25, R78 ;  /* 0x0000004e194e7221 */ /* 0x000fe20000000000 */
        /* <DEDUP_REMOVED lines=30> */
[----:B------:R-:W-:-:S06]  /*1cc0*/  UMOV UR6, URZ ;  /* 0x0000003f00067c82 */ /* 0x000fcc0008000000 */
.L_x_24:
[----:B------:R-:W-:Y:S05]  /*1cd0*/  @!P1 BRA `(.L_x_25) ;  /* 0x0000000000049947 */ /* 0x000fea0003800000 */
[----:B------:R-:W-:Y:S01]  /*1ce0*/  BPT.TRAP 0x1 ;  /* 0x000000040000795c */ /* 0x000fe20000300000 */
.L_x_25:
[----:B------:R-:W-:Y:S01]  /*1cf0*/  ULEA UR8, UR17, UR10, 0x3 ;  /* 0x0000000a11087291 */ /* 0x000fe2000f8e183f */
[----:B------:R-:W-:-:S03]  /*1d00*/  ISETP.GT.U32.AND P0, PT, R4, 0x1, PT ;  /* 0x000000010400780c */ /* 0x000fc60003f04070 */
[----:B------:R-:W-:-:S04]  /*1d10*/  UIADD3 UR8, UR8, 0x18, URZ ;  /* 0x0000001808087890 */ /* 0x000fc8000fffe03f */
[----:B------:R-:W-:-:S09]  /*1d20*/  UPRMT UR8, URZ, 0x654, UR8 ;  /* 0x000006543f087896 */ /* 0x000fd20008000008 */
[----:B------:R-:W-:Y:S01]  /*1d30*/  SYNCS.ARRIVE.TRANS64.RED.A1T0 RZ, [UR8], RZ ;  /* 0x000000ffffff79a7 */ /* 0x000fe20008100408 */
[----:B------:R-:W-:Y:S05]  /*1d40*/  @P0 BRA `(.L_x_26) ;  /* 0x0000000000040947 */ /* 0x000fea0003800000 */
[----:B------:R-:W-:Y:S01]  /*1d50*/  BPT.TRAP 0x1 ;  /* 0x000000040000795c */ /* 0x000fe20000300000 */
.L_x_26:
[----:B------:R-:W-:Y:S01]  /*1d60*/  UIADD3 UR16, UR16, 0x1, URZ ;  /* 0x0000000110107890 */ /* 0x000fe2000fffe03f */
[C---:B------:R-:W-:Y:S01]  /*1d70*/  ISETP.GT.AND P0, PT, R6.reuse, 0x1, PT ;  /* 0x000000010600780c */ /* 0x040fe20003f04270 */
[----:B------:R-:W-:Y:S01]  /*1d80*/  UIADD3 UR17, UR17, 0x1, URZ ;  /* 0x0000000111117890 */ /* 0x000fe2000fffe03f */
[----:B------:R-:W-:Y:S01]  /*1d90*/  VIADD R6, R6, 0xffffffff ;  /* 0xffffffff06067836 */ /* 0x000fe20000000000 */
[----:B------:R-:W-:Y:S02]  /*1da0*/  UISETP.NE.AND UP0, UPT, UR16, 0x3, UPT ;  /* 0x000000031000788c */ /* 0x000fe4000bf05270 */
[----:B------:R-:W-:Y:S02]  /*1db0*/  UISETP.NE.AND UP1, UPT, UR17, 0x3, UPT ;  /* 0x000000031100788c */ /* 0x000fe4000bf25270 */
[----:B------:R-:W-:Y:S02]  /*1dc0*/  USEL UR8, URZ, 0x1, UP0 ;  /* 0x000000013f087887 */ /* 0x000fe40008000000 */
[----:B------:R-:W-:-:S02]  /*1dd0*/  USEL UR16, UR16, URZ, UP0 ;  /* 0x0000003f10107287 */ /* 0x000fc40008000000 */
[----:B------:R-:W-:Y:S02]  /*1de0*/  USEL UR17, UR17, URZ, UP1 ;  /* 0x0000003f11117287 */ /* 0x000fe40008800000 */
[----:B------:R-:W-:Y:S01]  /*1df0*/  LOP3.LUT R9, R9, UR8, RZ, 0x3c, !PT ;  /* 0x0000000809097c12 */ /* 0x000fe2000f8e3cff */
[----:B------:R-:W-:Y:S01]  /*1e00*/  UMOV UR8, 0x1 ;  /* 0x0000000100087882 */ /* 0x000fe20000000000 */
[----:B------:R-:W-:Y:S08]  /*1e10*/  @P0 BRA `(.L_x_27) ;  /* 0xfffffff8009c0947 */ /* 0x000ff0000383ffff */
.L_x_19:
[----:B------:R-:W-:Y:S01]  /*1e20*/  UISETP.NE.AND UP0, UPT, UR6, URZ, UPT ;  /* 0x0000003f0600728c */ /* 0x000fe2000bf05270 */
[----:B01----:R-:W0:Y:S03]  /*1e30*/  LDC R6, c[0x0][0x28c] ;  /* 0x0000a300ff067b82 */ /* 0x003e260000000800 */
[----:B------:R-:W-:-:S06]  /*1e40*/  USEL UR6, URZ, 0x1, !UP0 ;  /* 0x000000013f067887 */ /* 0x000fcc000c000000 */
[----:B------:R-:W-:Y:S02]  /*1e50*/  ISETP.NE.AND P0, PT, RZ, UR6, PT ;  /* 0x00000006ff007c0c */ /* 0x000fe4000bf05270 */
[----:B0-----:R-:W-:-:S11]  /*1e60*/  ISETP.GE.AND P1, PT, R6, 0x1, PT ;  /* 0x000000010600780c */ /* 0x001fd60003f26270 */
[----:B------:R-:W-:Y:S05]  /*1e70*/  @!P0 BRA `(.L_x_28) ;  /* 0x0000000000848947 */ /* 0x000fea0003800000 */
[----:B------:R-:W-:Y:S02]  /*1e80*/  WARPGROUP.DEPBAR.LE gsb0, 0x0 ;  /* 0x00008000000079c5 */ /* 0x000fe40000010000 */
[----:B------:R-:W-:Y:S01]  /*1e90*/  FADD R79, R24, R79 ;  /* 0x0000004f184f7221 */ /* 0x000fe20000000000 */
        /* <DEDUP_REMOVED lines=30> */
[----:B------:R-:W-:-:S07]  /*2080*/  FADD R14, R14, R55 ;  /* 0x000000370e0e7221 */ /* 0x000fce0000000000 */
.L_x_28:
[----:B------:R-:W-:Y:S02]  /*2090*/  WARPGROUP.DEPBAR.LE gsb0, 0x0 ;  /* 0x00008000000079c5 */ /* 0x000fe40000010000 */
[----:B------:R-:W-:Y:S05]  /*20a0*/  @!P1 BRA `(.L_x_29) ;  /* 0x0000000000409947 */ /* 0x000fea0003800000 */
[----:B------:R-:W-:-:S13]  /*20b0*/  ISETP.NE.AND P0, PT, R80, 0x3, PT ;  /* 0x000000035000780c */ /* 0x000fda0003f05270 */
[----:B------:R-:W-:Y:S05]  /*20c0*/  @!P0 BRA `(.L_x_30) ;  /* 0x0000000000048947 */ /* 0x000fea0003800000 */
[----:B------:R-:W-:Y:S01]  /*20d0*/  BPT.TRAP 0x1 ;  /* 0x000000040000795c */ /* 0x000fe20000300000 */
.L_x_30:
[----:B------:R-:W-:Y:S01]  /*20e0*/  UISETP.LT.AND UP0, UPT, UR9, 0x1, UPT ;  /* 0x000000010900788c */ /* 0x000fe2000bf01270 */
[----:B------:R-:W-:-:S03]  /*20f0*/  ISETP.GT.U32.AND P0, PT, R4, 0x1, PT ;  /* 0x000000010400780c */ /* 0x000fc60003f04070 */
[----:B------:R-:W-:-:S04]  /*2100*/  USEL UR8, UR9, 0x1, UP0 ;  /* 0x0000000109087887 */ /* 0x000fc80008000000 */
[----:B------:R-:W-:-:S04]  /*2110*/  UIADD3 UR8, UR5, UR9, -UR8 ;  /* 0x0000000905087290 */ /* 0x000fc8000fffe808 */
[----:B------:R-:W-:-:S04]  /*2120*/  UIMAD.WIDE.U32 UR6, UR8, -0x55555555, URZ ;  /* 0xaaaaaaab080678a5 */ /* 0x000fc8000f8e003f */
[----:B------:R-:W-:-:S04]  /*2130*/  USHF.R.U32.HI UR6, URZ, 0x1, UR7 ;  /* 0x000000013f067899 */ /* 0x000fc80008011607 */
[----:B------:R-:W-:-:S04]  /*2140*/  UIMAD UR8, UR6, -0x3, UR8 ;  /* 0xfffffffd060878a4 */ /* 0x000fc8000f8e0208 */
[----:B------:R-:W-:-:S04]  /*2150*/  ULEA UR8, UR8, UR10, 0x3 ;  /* 0x0000000a08087291 */ /* 0x000fc8000f8e183f */
[----:B------:R-:W-:-:S04]  /*2160*/  UIADD3 UR8, UR8, 0x18, URZ ;  /* 0x0000001808087890 */ /* 0x000fc8000fffe03f */
[----:B------:R-:W-:-:S09]  /*2170*/  UPRMT UR8, URZ, 0x654, UR8 ;  /* 0x000006543f087896 */ /* 0x000fd20008000008 */
[----:B------:R-:W-:Y:S01]  /*2180*/  SYNCS.ARRIVE.TRANS64.RED.A1T0 RZ, [UR8], RZ ;  /* 0x000000ffffff79a7 */ /* 0x000fe20008100408 */
[----:B------:R-:W-:Y:S05]  /*2190*/  @P0 BRA `(.L_x_29) ;  /* 0x0000000000040947 */ /* 0x000fea0003800000 */
[----:B------:R-:W-:Y:S01]  /*21a0*/  BPT.TRAP 0x1 ;  /* 0x000000040000795c */ /* 0x000fe20000300000 */
.L_x_29:
[----:B------:R-:W0:Y:S01]  /*21b0*/  LDC R24, c[0x0][0x288] ;  /* 0x0000a200ff187b82 */ /* 0x000e220000000800 */
[--C-:B------:R-:W-:Y:S01]  /*21c0*/  SHF.R.U32.HI R6, RZ, 0x2, R2.reuse ;  /* 0x00000002ff067819 */ /* 0x100fe20000011602 */
[----:B------:R-:W-:Y:S01]  /*21d0*/  IMAD.SHL.U32 R17, R12, 0x40, RZ ;  /* 0x000000400c117824 */ /* 0x000fe200078e00ff */
[----:B------:R-:W-:Y:S01]  /*21e0*/  SHF.R.U32.HI R9, RZ, 0x7, R2 ;  /* 0x00000007ff097819 */ /* 0x000fe20000011602 */
[----:B------:R-:W-:Y:S01]  /*21f0*/  UIADD3 UR5, UR9, UR5, URZ ;  /* 0x0000000509057290 */ /* 0x000fe2000fffe03f */
[----:B------:R-:W-:Y:S01]  /*2200*/  LOP3.LUT R7, R6, 0x7, RZ, 0xc0, !PT ;  /* 0x0000000706077812 */ /* 0x000fe200078ec0ff */
[C---:B------:R-:W-:Y:S01]  /*2210*/  IMAD.SHL.U32 R12, R2.reuse, 0x2, RZ ;  /* 0x00000002020c7824 */ /* 0x040fe200078e00ff */
[----:B------:R-:W-:Y:S01]  /*2220*/  LOP3.LUT R6, R9, 0x1, RZ, 0xc0, !PT ;  /* 0x0000000109067812 */ /* 0x000fe200078ec0ff */
[----:B------:R-:W-:Y:S01]  /*2230*/  UISETP.GT.U32.AND UP0, UPT, UR5, 0x2, UPT ;  /* 0x000000020500788c */ /* 0x000fe2000bf04070 */
[C---:B------:R-:W-:Y:S01]  /*2240*/  LOP3.LUT R13, R2.reuse, 0x3, RZ, 0xc0, !PT ;  /* 0x00000003020d7812 */ /* 0x040fe200078ec0ff */
[----:B------:R-:W-:Y:S01]  /*2250*/  ULDC UR12, c[0x0][0x284] ;  /* 0x0000a100000c7ab9 */ /* 0x000fe20000000800 */
[----:B------:R-:W-:Y:S01]  /*2260*/  LOP3.LUT R8, R2, 0x60, RZ, 0xc0, !PT ;  /* 0x0000006002087812 */ /* 0x000fe200078ec0ff */
[----:B------:R-:W-:Y:S01]  /*2270*/  IMAD.SHL.U32 R26, R6, 0x40, RZ ;  /* 0x00000040061a7824 */ /* 0x000fe200078e00ff */
[----:B------:R-:W-:Y:S01]  /*2280*/  UISETP.LT.U32.AND UP0, UPT, UR9, 0x3, UP0 ;  /* 0x000000030900788c */ /* 0x000fe20008701070 */
[----:B------:R-:W-:Y:S01]  /*2290*/  SHF.R.S32.HI R32, RZ, 0x1f, R69 ;  /* 0x0000001fff207819 */ /* 0x000fe20000011445 */
[----:B------:R-:W-:Y:S01]  /*22a0*/  UISETP.GE.U32.AND UP1, UPT, UR9, 0x3, UPT ;  /* 0x000000030900788c */ /* 0x000fe2000bf26070 */
[----:B------:R-:W-:Y:S01]  /*22b0*/  SHF.R.U32.HI R8, RZ, 0x1, R8 ;  /* 0x00000001ff087819 */ /* 0x000fe20000011608 */
[----:B------:R-:W-:Y:S01]  /*22c0*/  ULDC.64 UR10, c[0x0][0x5d0] ;  /* 0x00017400000a7ab9 */ /* 0x000fe20000000a00 */
[--C-:B------:R-:W-:Y:S01]  /*22d0*/  LOP3.LUT R9, R26, 0x40, R7.reuse, 0xe2, !PT ;  /* 0x000000401a097812 */ /* 0x100fe200078ee207 */
[----:B------:R-:W-:Y:S01]  /*22e0*/  UIMAD.WIDE.U32 UR6, UR5, -0x55555555, URZ ;  /* 0xaaaaaaab050678a5 */ /* 0x000fe2000f8e003f */
[----:B------:R-:W-:Y:S01]  /*22f0*/  IADD3 R25, RZ, -R8, -R7 ;  /* 0x80000008ff197210 */ /* 0x000fe20007ffe807 */
[----:B------:R-:W-:Y:S01]  /*2300*/  USEL UR8, URZ, 0x1, !UP0 ;  /* 0x000000013f087887 */ /* 0x000fe2000c000000 */
[----:B------:R-:W-:Y:S01]  /*2310*/  LOP3.LUT R12, R17, 0x6, R12, 0xf8, !PT ;  /* 0x00000006110c7812 */ /* 0x000fe200078ef80c */
[----:B------:R-:W-:Y:S01]  /*2320*/  USHF.R.U32.HI UR6, URZ, 0x1, UR7 ;  /* 0x000000013f067899 */ /* 0x000fe20008011607 */
[----:B0-----:R-:W-:Y:S01]  /*2330*/  IMAD R26, R13, -0x2, R24 ;  /* 0xfffffffe0d1a7824 */ /* 0x001fe200078e0218 */
[----:B------:R-:W-:Y:S01]  /*2340*/  ISETP.GE.AND P0, PT, R17, R24, PT ;  /* 0x000000181100720c */ /* 0x000fe20003f06270 */
[----:B------:R-:W-:Y:S01]  /*2350*/  IMAD.SHL.U32 R24, R16, 0x80, RZ ;  /* 0x0000008010187824 */ /* 0x000fe200078e00ff */
[----:B------:R-:W-:Y:S01]  /*2360*/  SHF.R.S32.HI R13, RZ, 0x1f, R12 ;  /* 0x0000001fff0d7819 */ /* 0x000fe2000001140c */
[----:B------:R-:W-:Y:S01]  /*2370*/  IMAD R25, R6, -0x40, R25 ;  /* 0xffffffc006197824 */ /* 0x000fe200078e0219 */
[----:B------:R-:W-:Y:S01]  /*2380*/  ULOP3.LUT UR4, UR4, UR8, URZ, 0x3c, !UPT ;  /* 0x0000000804047292 */ /* 0x000fe2000f8e3c3f */
[----:B------:R-:W-:Y:S01]  /*2390*/  IMAD R6, R32, UR10, RZ ;  /* 0x0000000a20067c24 */ /* 0x000fe2000f8e02ff */
[----:B------:R-:W-:Y:S01]  /*23a0*/  ISETP.GE.OR P0, PT, R24, UR12, P0 ;  /* 0x0000000c18007c0c */ /* 0x000fe20008706670 */
[----:B------:R-:W-:Y:S01]  /*23b0*/  IMAD.WIDE R28, R16, 0x80, RZ ;  /* 0x00000080101c7825 */ /* 0x000fe200078e02ff */
[----:B------:R-:W-:Y:S01]  /*23c0*/  UIMAD UR5, UR6, -0x3, UR5 ;  /* 0xfffffffd060578a4 */ /* 0x000fe2000f8e0205 */
[----:B------:R-:W-:Y:S01]  /*23d0*/  IADD3 R25, -R24, UR12, R25 ;  /* 0x0000000c18197c10 */ /* 0x000fe2000fffe119 */
[----:B------:R-:W-:Y:S01]  /*23e0*/  @UP1 ULOP3.LUT UR4, UR4, 0x1, UR6, 0x78, !UPT ;  /* 0x0000000104041892 */ /* 0x000fe2000f8e7806 */
[C---:B------:R-:W-:Y:S01]  /*23f0*/  IMAD R27, R69.reuse, UR11, R6 ;  /* 0x0000000b451b7c24 */ /* 0x040fe2000f8e0206 */
[----:B------:R-:W-:Y:S01]  /*2400*/  LOP3.LUT R33, R28, R9, R8, 0xfe, !PT ;  /* 0x000000091c217212 */ /* 0x000fe200078efe08 */
[----:B------:R-:W-:-:S04]  /*2410*/  IMAD.WIDE.U32 R6, R69, UR10, R12 ;  /* 0x0000000a45067c25 */ /* 0x000fc8000f8e000c */
[----:B------:R-:W-:Y:S02]  /*2420*/  IMAD.IADD R7, R7, 0x1, R27 ;  /* 0x0000000107077824 */ /* 0x000fe400078e021b */
[----:B------:R-:W-:Y:S02]  /*2430*/  IMAD.IADD R26, R26, 0x1, -R17 ;  /* 0x000000011a1a7824 */ /* 0x000fe400078e0a11 */
[----:B------:R-:W-:Y:S01]  /*2440*/  IMAD.MOV.U32 R24, RZ, RZ, -0x1 ;  /* 0xffffffffff187424 */ /* 0x000fe200078e00ff */
[----:B------:R-:W-:Y:S06]  /*2450*/  @P0 BRA `(.L_x_31) ;  /* 0x0000002400940947 */ /* 0x000fec0003800000 */
[----:B------:R-:W0:Y:S01]  /*2460*/  LDC.64 R30, c[0x0][0x5c8] ;  /* 0x00017200ff1e7b82 */ /* 0x000e220000000a00 */
[----:B------:R-:W-:Y:S01]  /*2470*/  ULDC.64 UR6, c[0x0][0x5c0] ;  /* 0x0001700000067ab9 */ /* 0x000fe20000000a00 */
[----:B------:R-:W-:Y:S01]  /*2480*/  BSSY B0, `(.L_x_31) ;  /* 0x0000262000007945 */ /* 0x000fe20003800000 */
[-C--:B0-----:R-:W-:Y:S02]  /*2490*/  IMAD R8, R29, R30.reuse, RZ ;  /* 0x0000001e1d087224 */ /* 0x081fe400078e02ff */
[----:B------:R-:W-:-:S04]  /*24a0*/  IMAD.WIDE.U32 R6, R33, R30, R6 ;  /* 0x0000001e21067225 */ /* 0x000fc800078e0006 */
[----:B------:R-:W-:Y:S01]  /*24b0*/  IMAD R17, R33, R31, R8 ;  /* 0x0000001f21117224 */ /* 0x000fe200078e0208 */
[----:B------:R-:W-:Y:S02]  /*24c0*/  LEA R9, P0, R30, R6, 0x3 ;  /* 0x000000061e097211 */ /* 0x000fe400078018ff */
[----:B------:R-:W-:Y:S01]  /*24d0*/  IADD3 R8, P1, R6, UR6, RZ ;  /* 0x0000000606087c10 */ /* 0x000fe2000ff3e0ff */
[----:B------:R-:W-:Y:S01]  /*24e0*/  IMAD.IADD R17, R7, 0x1, R17 ;  /* 0x0000000107117824 */ /* 0x000fe200078e0211 */
[----:B------:R-:W-:-:S04]  /*24f0*/  IADD3 R6, P2, R9, UR6, RZ ;  /* 0x0000000609067c10 */ /* 0x000fc8000ff5e0ff */
[----:B------:R-:W-:Y:S02]  /*2500*/  LEA.HI.X R7, R30, R17, R31, 0x3, P0 ;  /* 0x000000111e077211 */ /* 0x000fe400000f1c1f */
[----:B----45:R-:W-:Y:S02]  /*2510*/  FSETP.NEU.AND P0, PT, R10, RZ, PT ;  /* 0x000000ff0a00720b */ /* 0x030fe40003f0d000 */
[----:B------:R-:W-:Y:S02]  /*2520*/  IADD3.X R9, R17, UR7, RZ, P1, !PT ;  /* 0x0000000711097c10 */ /* 0x000fe40008ffe4ff */
[----:B------:R-:W-:-:S09]  /*2530*/  IADD3.X R7, R7, UR7, RZ, P2, !PT ;  /* 0x0000000707077c10 */ /* 0x000fd200097fe4ff */
[----:B------:R-:W-:Y:S05]  /*2540*/  @!P0 BRA `(.L_x_32) ;  /* 0x0000001c00148947 */ /* 0x000fea0003800000 */
[----:B------:R-:W-:Y:S01]  /*2550*/  ULDC.64 UR6, c[0x0][0x5b8] ;  /* 0x00016e0000067ab9 */ /* 0x000fe20000000a00 */
[----:B------:R-:W-:Y:S01]  /*2560*/  ISETP.GE.AND P0, PT, R26, 0x1, PT ;  /* 0x000000011a00780c */ /* 0x000fe20003f06270 */
[----:B------:R-:W-:Y:S01]  /*2570*/  IMAD R30, R32, UR6, RZ ;  /* 0x00000006201e7c24 */ /* 0x000fe2000f8e02ff */
[----:B------:R-:W-:Y:S01]  /*2580*/  ULDC.64 UR10, c[0x0][0x5a8] ;  /* 0x00016a00000a7ab9 */ /* 0x000fe20000000a00 */
[----:B------:R-:W-:Y:S01]  /*2590*/  IMAD.WIDE.U32 R16, R69, UR6, R12 ;  /* 0x0000000645107c25 */ /* 0x000fe2000f8e000c */
[----:B------:R-:W-:Y:S01]  /*25a0*/  ISETP.LT.OR P3, PT, R25, 0x1, !P0 ;  /* 0x000000011900780c */ /* 0x000fe20004761670 */
[----:B------:R-:W-:Y:S02]  /*25b0*/  BSSY B1, `(.L_x_33) ;  /* 0x000000c000017945 */ /* 0x000fe40003800000 */
[----:B------:R-:W-:Y:S01]  /*25c0*/  IMAD R69, R69, UR7, R30 ;  /* 0x0000000745457c24 */ /* 0x000fe2000f8e021e */
[----:B------:R-:W-:Y:S02]  /*25d0*/  ULDC.64 UR6, c[0x0][0x5b0] ;  /* 0x00016c0000067ab9 */ /* 0x000fe40000000a00 */
[----:B------:R-:W-:-:S02]  /*25e0*/  IMAD R27, R29, UR6, RZ ;  /* 0x000000061d1b7c24 */ /* 0x000fc4000f8e02ff */
[----:B------:R-:W-:Y:S02]  /*25f0*/  IMAD.IADD R17, R17, 0x1, R69 ;  /* 0x0000000111117824 */ /* 0x000fe400078e0245 */
[C---:B------:R-:W-:Y:S02]  /*2600*/  IMAD R27, R33.reuse, UR7, R27 ;  /* 0x00000007211b7c24 */ /* 0x040fe4000f8e021b */
[----:B------:R-:W-:-:S03]  /*2610*/  IMAD.WIDE.U32 R12, R33, UR6, R16 ;  /* 0x00000006210c7c25 */ /* 0x000fc6000f8e0010 */
[----:B------:R-:W-:-:S04]  /*2620*/  IADD3 R12, P1, R12, UR10, RZ ;  /* 0x0000000a0c0c7c10 */ /* 0x000fc8000ff3e0ff */
[--C-:B------:R-:W-:Y:S02]  /*2630*/  IADD3.X R13, R13, UR11, R27.reuse, P1, !PT ;  /* 0x0000000b0d0d7c10 */ /* 0x100fe40008ffe41b */
[----:B------:R-:W-:Y:S01]  /*2640*/  PRMT R27, RZ, 0x7610, R27 ;  /* 0x00007610ff1b7816 */ /* 0x000fe2000000001b */
[----:B------:R-:W-:Y:S06]  /*2650*/  @P3 BRA `(.L_x_34) ;  /* 0x0000000000043947 */ /* 0x000fec0003800000 */
[----:B------:R0:W5:Y:S02]  /*2660*/  LDG.E.U8 R27, desc[UR18][R12.64] ;  /* 0x000000120c1b7981 */ /* 0x000164000c1e1100 */
.L_x_34:
[----:B------:R-:W-:Y:S05]  /*2670*/  BSYNC B1 ;  /* 0x0000000000017941 */ /* 0x000fea0003800000 */
.L_x_33:
[----:B-----5:R-:W-:Y:S01]  /*2680*/  LOP3.LUT R27, R27, 0xff, RZ, 0xc0, !PT ;  /* 0x000000ff1b1b7812 */ /* 0x020fe200078ec0ff */
[----:B------:R-:W-:Y:S01]  /*2690*/  BSSY B1, `(.L_x_35) ;  /* 0x000000c000017945 */ /* 0x000fe20003800000 */
[----:B------:R-:W-:Y:S02]  /*26a0*/  ISETP.GE.AND P1, PT, R26, 0x2, PT ;  /* 0x000000021a00780c */ /* 0x000fe40003f26270 */
[----:B------:R-:W-:Y:S02]  /*26b0*/  F2FP.F16.E5M2.UNPACK_B R27, R27 ;  /* 0x0000001bff1b723e */ /* 0x000fe400020004ff */
[----:B------:R-:W-:-:S03]  /*26c0*/  ISETP.LT.OR P2, PT, R25, 0x1, !P1 ;  /* 0x000000011900780c */ /* 0x000fc60004f41670 */
[----:B------:R-:W-:-:S05]  /*26d0*/  HADD2.F32 R27, -RZ, R27.H0_H0 ;  /* 0x2000001bff1b7230 */ /* 0x000fca0000004100 */
[----:B------:R-:W-:Y:S01]  /*26e0*/  FMUL R30, R27, R10 ;  /* 0x0000000a1b1e7220 */ /* 0x000fe20000400000 */
[----:B------:R-:W-:-:S03]  /*26f0*/  PRMT R27, RZ, 0x7610, R27 ;  /* 0x00007610ff1b7816 */ /* 0x000fc6000000001b */
[----:B--2---:R-:W-:-:S05]  /*2700*/  FFMA R30, R79, R3, R30 ;  /* 0x000000034f1e7223 */ /* 0x004fca000000001e */
[----:B------:R-:W-:-:S05]  /*2710*/  F2FP.SATFINITE.E5M2.F32.PACK_AB_MERGE_C R31, RZ, R30, RZ ;  /* 0x0000001eff1f723e */ /* 0x000fca00048060ff */
[----:B------:R1:W-:Y:S01]  /*2720*/  @!P3 STG.E.U8 desc[UR18][R8.64], R31 ;  /* 0x0000001f0800b986 */ /* 0x0003e2000c101112 */
[----:B------:R-:W-:Y:S05]  /*2730*/  @P2 BRA `(.L_x_36) ;  /* 0x0000000000042947 */ /* 0x000fea0003800000 */
[----:B------:R2:W5:Y:S02]  /*2740*/  LDG.E.U8 R27, desc[UR18][R12.64+0x1] ;  /* 0x000001120c1b7981 */ /* 0x000564000c1e1100 */
.L_x_36:
[----:B------:R-:W-:Y:S05]  /*2750*/  BSYNC B1 ;  /* 0x0000000000017941 */ /* 0x000fea0003800000 */
.L_x_35:
[----:B-----5:R-:W-:Y:S01]  /*2760*/  LOP3.LUT R27, R27, 0xff, RZ, 0xc0, !PT ;  /* 0x000000ff1b1b7812 */ /* 0x020fe200078ec0ff */
[----:B------:R-:W-:Y:S01]  /*2770*/  BSSY B1, `(.L_x_37) ;  /* 0x0000012000017945 */ /* 0x000fe20003800000 */
[----:B-1----:R-:W-:Y:S02]  /*2780*/  IADD3 R31, P3, R33, 0x8, RZ ;  /* 0x00000008211f7810 */ /* 0x002fe40007f7e0ff */
[----:B------:R-:W-:Y:S02]  /*2790*/  F2FP.F16.E5M2.UNPACK_B R27, R27 ;  /* 0x0000001bff1b723e */ /* 0x000fe400020004ff */
[----:B------:R-:W-:Y:S01]  /*27a0*/  ISETP.LT.OR P0, PT, R25, 0x9, !P0 ;  /* 0x000000091900780c */ /* 0x000fe20004701670 */
[----:B------:R-:W-:Y:S02]  /*27b0*/  IMAD.X R28, RZ, RZ, R29, P3 ;  /* 0x000000ffff1c7224 */ /* 0x000fe400018e061d */
[----:B------:R-:W-:Y:S02]  /*27c0*/  HADD2.F32 R27, -RZ, R27.H0_H0 ;  /* 0x2000001bff1b7230 */ /* 0x000fe40000004100 */
[----:B------:R-:W-:-:S02]  /*27d0*/  IMAD R28, R28, UR6, RZ ;  /* 0x000000061c1c7c24 */ /* 0x000fc4000f8e02ff */
[----:B------:R-:W-:-:S04]  /*27e0*/  IMAD.WIDE.U32 R16, R31, UR6, R16 ;  /* 0x000000061f107c25 */ /* 0x000fc8000f8e0010 */
[----:B------:R-:W-:Y:S01]  /*27f0*/  FMUL R27, R27, R10 ;  /* 0x0000000a1b1b7220 */ /* 0x000fe20000400000 */
[----:B------:R-:W-:-:S03]  /*2800*/  IMAD R31, R31, UR7, R28 ;  /* 0x000000071f1f7c24 */ /* 0x000fc6000f8e021c */
[----:B------:R-:W-:Y:S01]  /*2810*/  FFMA R27, R78, R3, R27 ;  /* 0x000000034e1b7223 */ /* 0x000fe2000000001b */
[----:B------:R-:W-:-:S04]  /*2820*/  IADD3 R16, P3, R16, UR10, RZ ;  /* 0x0000000a10107c10 */ /* 0x000fc8000ff7e0ff */
[----:B------:R-:W-:Y:S02]  /*2830*/  F2FP.SATFINITE.E5M2.F32.PACK_AB_MERGE_C R29, RZ, R27, RZ ;  /* 0x0000001bff1d723e */ /* 0x000fe400048060ff */
[----:B------:R-:W-:Y:S02]  /*2840*/  IADD3.X R17, R17, UR11, R31, P3, !PT ;  /* 0x0000000b11117c10 */ /* 0x000fe40009ffe41f */
[----:B------:R-:W-:Y:S01]  /*2850*/  PRMT R27, RZ, 0x7610, R27 ;  /* 0x00007610ff1b7816 */ /* 0x000fe2000000001b */
[----:B------:R1:W-:Y:S01]  /*2860*/  @!P2 STG.E.U8 desc[UR18][R8.64+0x1], R29 ;  /* 0x0000011d0800a986 */ /* 0x0003e2000c101112 */
[----:B------:R-:W-:Y:S05]  /*2870*/  @P0 BRA `(.L_x_38) ;  /* 0x0000000000040947 */ /* 0x000fea0003800000 */
[----:B------:R3:W5:Y:S02]  /*2880*/  LDG.E.U8 R27, desc[UR18][R16.64] ;  /* 0x00000012101b7981 */ /* 0x000764000c1e1100 */
.L_x_38:
[----:B------:R-:W-:Y:S05]  /*2890*/  BSYNC B1 ;  /* 0x0000000000017941 */ /* 0x000fea0003800000 */
.L_x_37:
[----:B-----5:R-:W-:Y:S01]  /*28a0*/  LOP3.LUT R27, R27, 0xff, RZ, 0xc0, !PT ;  /* 0x000000ff1b1b7812 */ /* 0x020fe200078ec0ff */
[----:B------:R-:W-:Y:S01]  /*28b0*/  BSSY B1, `(.L_x_39) ;  /* 0x000000b000017945 */ /* 0x000fe20003800000 */
[----:B------:R-:W-:Y:S02]  /*28c0*/  ISETP.LT.OR P1, PT, R25, 0x9, !P1 ;  /* 0x000000091900780c */ /* 0x000fe40004f21670 */
[----:B------:R-:W-:-:S05]  /*28d0*/  F2FP.F16.E5M2.UNPACK_B R27, R27 ;  /* 0x0000001bff1b723e */ /* 0x000fca00020004ff */
[----:B------:R-:W-:-:S05]  /*28e0*/  HADD2.F32 R27, -RZ, R27.H0_H0 ;  /* 0x2000001bff1b7230 */ /* 0x000fca0000004100 */
[----:B------:R-:W-:Y:S01]  /*28f0*/  FMUL R28, R27, R10 ;  /* 0x0000000a1b1c7220 */ /* 0x000fe20000400000 */
[----:B------:R-:W-:-:S03]  /*2900*/  PRMT R27, RZ, 0x7610, R27 ;  /* 0x00007610ff1b7816 */ /* 0x000fc6000000001b */
[----:B------:R-:W-:-:S05]  /*2910*/  FFMA R28, R77, R3, R28 ;  /* 0x000000034d1c7223 */ /* 0x000fca000000001c */
[----:B-1----:R-:W-:-:S05]  /*2920*/  F2FP.SATFINITE.E5M2.F32.PACK_AB_MERGE_C R29, RZ, R28, RZ ;  /* 0x0000001cff1d723e */ /* 0x002fca00048060ff */
[----:B------:R1:W-:Y:S01]  /*2930*/  @!P0 STG.E.U8 desc[UR18][R6.64], R29 ;  /* 0x0000001d06008986 */ /* 0x0003e2000c101112 */
[----:B------:R-:W-:Y:S05]  /*2940*/  @P1 BRA `(.L_x_40) ;  /* 0x0000000000041947 */ /* 0x000fea0003800000 */
[----:B------:R4:W5:Y:S02]  /*2950*/  LDG.E.U8 R27, desc[UR18][R16.64+0x1] ;  /* 0x00000112101b7981 */ /* 0x000964000c1e1100 */
.L_x_40:
[----:B------:R-:W-:Y:S05]  /*2960*/  BSYNC B1 ;  /* 0x0000000000017941 */ /* 0x000fea0003800000 */
.L_x_39:
[----:B-----5:R-:W-:Y:S01]  /*2970*/  LOP3.LUT R27, R27, 0xff, RZ, 0xc0, !PT ;  /* 0x000000ff1b1b7812 */ /* 0x020fe200078ec0ff */
[----:B------:R-:W-:Y:S01]  /*2980*/  BSSY B1, `(.L_x_41) ;  /* 0x000000c000017945 */ /* 0x000fe20003800000 */
[----:B------:R-:W-:Y:S02]  /*2990*/  ISETP.GE.AND P0, PT, R26, 0x9, PT ;  /* 0x000000091a00780c */ /* 0x000fe40003f06270 */
[----:B------:R-:W-:Y:S02]  /*29a0*/  F2FP.F16.E5M2.UNPACK_B R27, R27 ;  /* 0x0000001bff1b723e */ /* 0x000fe400020004ff */
[----:B------:R-:W-:-:S03]  /*29b0*/  ISETP.LT.OR P2, PT, R25, 0x1, !P0 ;  /* 0x000000011900780c */ /* 0x000fc60004741670 */
[----:B------:R-:W-:-:S05]  /*29c0*/  HADD2.F32 R27, -RZ, R27.H0_H0 ;  /* 0x2000001bff1b7230 */ /* 0x000fca0000004100 */
[----:B------:R-:W-:-:S04]  /*29d0*/  FMUL R27, R27, R10 ;  /* 0x0000000a1b1b7220 */ /* 0x000fc80000400000 */
[----:B------:R-:W-:-:S05]  /*29e0*/  FFMA R27, R76, R3, R27 ;  /* 0x000000034c1b7223 */ /* 0x000fca000000001b */
[----:B-1----:R-:W-:Y:S02]  /*29f0*/  F2FP.SATFINITE.E5M2.F32.PACK_AB_MERGE_C R29, RZ, R27, RZ ;  /* 0x0000001bff1d723e */ /* 0x002fe400048060ff */
[----:B------:R-:W-:-:S03]  /*2a00*/  PRMT R27, RZ, 0x7610, R27 ;  /* 0x00007610ff1b7816 */ /* 0x000fc6000000001b */
[----:B------:R1:W-:Y:S01]  /*2a10*/  @!P1 STG.E.U8 desc[UR18][R6.64+0x1], R29 ;  /* 0x0000011d06009986 */ /* 0x0003e2000c101112 */
[----:B------:R-:W-:Y:S05]  /*2a20*/  @P2 BRA `(.L_x_42) ;  /* 0x0000000000042947 */ /* 0x000fea0003800000 */
[----:B------:R0:W5:Y:S02]  /*2a30*/  LDG.E.U8 R27, desc[UR18][R12.64+0x8] ;  /* 0x000008120c1b7981 */ /* 0x000164000c1e1100 */
.L_x_42:
[----:B------:R-:W-:Y:S05]  /*2a40*/  BSYNC B1 ;  /* 0x0000000000017941 */ /* 0x000fea0003800000 */
.L_x_41:
        /* <DEDUP_REMOVED lines=13> */
.L_x_44:
[----:B------:R-:W-:Y:S05]  /*2b20*/  BSYNC B1 ;  /* 0x0000000000017941 */ /* 0x000fea0003800000 */
.L_x_43:
[----:B-----5:R-:W-:Y:S01]  /*2b30*/  LOP3.LUT R27, R27, 0xff, RZ, 0xc0, !PT ;  /* 0x000000ff1b1b7812 */ /* 0x020fe200078ec0ff */
[----:B------:R-:W-:Y:S01]  /*2b40*/  BSSY B1, `(.L_x_45) ;  /* 0x000000b000017945 */ /* 0x000fe20003800000 */
[----:B------:R-:W-:Y:S02]  /*2b50*/  ISETP.LT.OR P0, PT, R25, 0x9, !P0 ;  /* 0x000000091900780c */ /* 0x000fe40004701670 */
[----:B------:R-:W-:-:S05]  /*2b60*/  F2FP.F16.E5M2.UNPACK_B R27, R27 ;  /* 0x0000001bff1b723e */ /* 0x000fca00020004ff */
        /* <DEDUP_REMOVED lines=8> */
.L_x_46:
[----:B------:R-:W-:Y:S05]  /*2bf0*/  BSYNC B1 ;  /* 0x0000000000017941 */ /* 0x000fea0003800000 */
.L_x_45:
        /* <DEDUP_REMOVED lines=12> */
.L_x_48:
[----:B------:R-:W-:Y:S05]  /*2cc0*/  BSYNC B1 ;  /* 0x0000000000017941 */ /* 0x000fea0003800000 */
.L_x_47:
        /* <DEDUP_REMOVED lines=13> */
.L_x_50:
[----:B------:R-:W-:Y:S05]  /*2da0*/  BSYNC B1 ;  /* 0x0000000000017941 */ /* 0x000fea0003800000 */
.L_x_49:
        /* <DEDUP_REMOVED lines=13> */
.L_x_52:
[----:B------:R-:W-:Y:S05]  /*2e80*/  BSYNC B1 ;  /* 0x0000000000017941 */ /* 0x000fea0003800000 */
.L_x_51:
        /* <DEDUP_REMOVED lines=12> */
.L_x_54:
[----:B------:R-:W-:Y:S05]  /*2f50*/  BSYNC B1 ;  /* 0x0000000000017941 */ /* 0x000fea0003800000 */
.L_x_53:
        /* <DEDUP_REMOVED lines=12> */
.L_x_56:
[----:B------:R-:W-:Y:S05]  /*3020*/  BSYNC B1 ;  /* 0x0000000000017941 */ /* 0x000fea0003800000 */
.L_x_55:
        /* <DEDUP_REMOVED lines=13> */
.L_x_58:
[----:B------:R-:W-:Y:S05]  /*3100*/  BSYNC B1 ;  /* 0x0000000000017941 */ /* 0x000fea0003800000 */
.L_x_57:
        /* <DEDUP_REMOVED lines=13> */
.L_x_60:
[----:B------:R-:W-:Y:S05]  /*31e0*/  BSYNC B1 ;  /* 0x0000000000017941 */ /* 0x000fea0003800000 */
.L_x_59:
        /* <DEDUP_REMOVED lines=12> */
.L_x_62:
[----:B------:R-:W-:Y:S05]  /*32b0*/  BSYNC B1 ;  /* 0x0000000000017941 */ /* 0x000fea0003800000 */
.L_x_61:
        /* <DEDUP_REMOVED lines=12> */
.L_x_64:
[----:B------:R-:W-:Y:S05]  /*3380*/  BSYNC B1 ;  /* 0x0000000000017941 */ /* 0x000fea0003800000 */
.L_x_63:
        /* <DEDUP_REMOVED lines=13> */
.L_x_66:
[----:B------:R-:W-:Y:S05]  /*3460*/  BSYNC B1 ;  /* 0x0000000000017941 */ /* 0x000fea0003800000 */
.L_x_65:
        /* <DEDUP_REMOVED lines=13> */
.L_x_68:
[----:B------:R-:W-:Y:S05]  /*3540*/  BSYNC B1 ;  /* 0x0000000000017941 */ /* 0x000fea0003800000 */
.L_x_67:
        /* <DEDUP_REMOVED lines=12> */
.L_x_70:
[----:B------:R-:W-:Y:S05]  /*3610*/  BSYNC B1 ;  /* 0x0000000000017941 */ /* 0x000fea0003800000 */
.L_x_69:
        /* <DEDUP_REMOVED lines=12> */
.L_x_72:
[----:B------:R-:W-:Y:S05]  /*36e0*/  BSYNC B1 ;  /* 0x0000000000017941 */ /* 0x000fea0003800000 */
.L_x_71:
        /* <DEDUP_REMOVED lines=13> */
.L_x_74:
[----:B------:R-:W-:Y:S05]  /*37c0*/  BSYNC B1 ;  /* 0x0000000000017941 */ /* 0x000fea0003800000 */
.L_x_73:
        /* <DEDUP_REMOVED lines=13> */
.L_x_76:
[----:B------:R-:W-:Y:S05]  /*38a0*/  BSYNC B1 ;  /* 0x0000000000017941 */ /* 0x000fea0003800000 */
.L_x_75:
        /* <DEDUP_REMOVED lines=12> */
.L_x_78:
[----:B------:R-:W-:Y:S05]  /*3970*/  BSYNC B1 ;  /* 0x0000000000017941 */ /* 0x000fea0003800000 */
.L_x_77:
[----:B-----5:R-:W-:Y:S01]  /*3980*/  LOP3.LUT R27, R27, 0xff, RZ, 0xc0, !PT ;  /* 0x000000ff1b1b7812 */ /* 0x020fe200078ec0ff */
[----:B------:R-:W-:Y:S01]  /*3990*/  BSSY B1, `(.L_x_79) ;  /* 0x000000b000017945 */ /* 0x000fe20003800000 */
[----:B------:R-:W-:Y:S02]  /*39a0*/  ISETP.LT.OR P1, PT, R25, 0x9, !P1 ;  /* 0x000000091900780c */ /* 0x000fe40004f21670 */
[----:B------:R-:W-:-:S05]  /*39b0*/  F2FP.F16.E5M2.UNPACK_B R27, R27 ;  /* 0x0000001bff1b723e */ /* 0x000fca00020004ff */
[----:B------:R-:W-:-:S05]  /*39c0*/  HADD2.F32 R27, -RZ, R27.H0_H0 ;  /* 0x2000001bff1b7230 */ /* 0x000fca0000004100 */
[----:B------:R-:W-:-:S04]  /*39d0*/  FMUL R28, R27, R10 ;  /* 0x0000000a1b1c7220 */ /* 0x000fc80000400000 */
[----:B------:R-:W-:Y:S01]  /*39e0*/  FFMA R28, R23, R3, R28 ;  /* 0x00000003171c7223 */ /* 0x000fe2000000001c */
[----:B------:R-:W-:-:S04]  /*39f0*/  PRMT R23, RZ, 0x7610, R23 ;  /* 0x00007610ff177816 */ /* 0x000fc80000000017 */
[----:B------:R-:W-:-:S05]  /*3a00*/  F2FP.SATFINITE.E5M2.F32.PACK_AB_MERGE_C R27, RZ, R28, RZ ;  /* 0x0000001cff1b723e */ /* 0x000fca00048060ff */
[----:B------:R0:W-:Y:S01]  /*3a10*/  @!P0 STG.E.U8 desc[UR18][R6.64+0x28], R27 ;  /* 0x0000281b06008986 */ /* 0x0001e2000c101112 */
[----:B------:R-:W-:Y:S05]  /*3a20*/  @P1 BRA `(.L_x_80) ;  /* 0x0000000000041947 */ /* 0x000fea0003800000 */
[----:B------:R0:W5:Y:S02]  /*3a30*/  LDG.E.U8 R23, desc[UR18][R16.64+0x29] ;  /* 0x0000291210177981 */ /* 0x000164000c1e1100 */
.L_x_80:
[----:B------:R-:W-:Y:S05]  /*3a40*/  BSYNC B1 ;  /* 0x0000000000017941 */ /* 0x000fea0003800000 */
.L_x_79:
        /* <DEDUP_REMOVED lines=8> */
[----:B0-----:R-:W-:Y:S02]  /*3ad0*/  F2FP.SATFINITE.E5M2.F32.PACK_AB_MERGE_C R27, RZ, R23, RZ ;  /* 0x00000017ff1b723e */ /* 0x001fe400048060ff */
[----:B------:R-:W-:-:S03]  /*3ae0*/  PRMT R23, RZ, 0x7610, R23 ;  /* 0x00007610ff177816 */ /* 0x000fc60000000017 */
[----:B------:R0:W-:Y:S01]  /*3af0*/  @!P1 STG.E.U8 desc[UR18][R6.64+0x29], R27 ;  /* 0x0000291b06009986 */ /* 0x0001e2000c101112 */
[----:B------:R-:W-:Y:S05]  /*3b00*/  @P2 BRA `(.L_x_82) ;  /* 0x0000000000042947 */ /* 0x000fea0003800000 */
[----:B------:R0:W5:Y:S02]  /*3b10*/  LDG.E.U8 R23, desc[UR18][R12.64+0x30] ;  /* 0x000030120c177981 */ /* 0x000164000c1e1100 */
.L_x_82:
[----:B------:R-:W-:Y:S05]  /*3b20*/  BSYNC B1 ;  /* 0x0000000000017941 */ /* 0x000fea0003800000 */
.L_x_81:
[----:B-----5:R-:W-:Y:S01]  /*3b30*/  LOP3.LUT R23, R23, 0xff, RZ, 0xc0, !PT ;  /* 0x000000ff17177812 */ /* 0x020fe200078ec0ff */
[----:B------:R-:W-:Y:S01]  /*3b40*/  BSSY B1, `(.L_x_83) ;  /* 0x000000c000017945 */ /* 0x000fe20003800000 */
[----:B------:R-:W-:Y:S02]  /*3b50*/  ISETP.GE.AND P1, PT, R26, 0x32, PT ;  /* 0x000000321a00780c */ /* 0x000fe40003f26270 */
[----:B------:R-:W-:Y:S02]  /*3b60*/  F2FP.F16.E5M2.UNPACK_B R23, R23 ;  /* 0x00000017ff17723e */ /* 0x000fe400020004ff */
[----:B------:R-:W-:-:S03]  /*3b70*/  ISETP.LT.OR P3, PT, R25, 0x1, !P1 ;  /* 0x000000011900780c */ /* 0x000fc60004f61670 */
        /* <DEDUP_REMOVED lines=8> */
.L_x_84:
[----:B------:R-:W-:Y:S05]  /*3c00*/  BSYNC B1 ;  /* 0x0000000000017941 */ /* 0x000fea0003800000 */
.L_x_83:
[----:B-----5:R-:W-:Y:S01]  /*3c10*/  LOP3.LUT R21, R21, 0xff, RZ, 0xc0, !PT ;  /* 0x000000ff15157812 */ /* 0x020fe200078ec0ff */
[----:B------:R-:W-:Y:S01]  /*3c20*/  BSSY B1, `(.L_x_85) ;  /* 0x000000b000017945 */ /* 0x000fe20003800000 */
[----:B------:R-:W-:Y:S02]  /*3c30*/  ISETP.LT.OR P0, PT, R25, 0x9, !P0 ;  /* 0x000000091900780c */ /* 0x000fe40004701670 */
[----:B------:R-:W-:-:S05]  /*3c40*/  F2FP.F16.E5M2.UNPACK_B R21, R21 ;  /* 0x00000015ff15723e */ /* 0x000fca00020004ff */
        /* <DEDUP_REMOVED lines=8> */
.L_x_86:
[----:B------:R-:W-:Y:S05]  /*3cd0*/  BSYNC B1 ;  /* 0x0000000000017941 */ /* 0x000fea0003800000 */
.L_x_85:
        /* <DEDUP_REMOVED lines=12> */
.L_x_88:
[----:B------:R-:W-:Y:S05]  /*3da0*/  BSYNC B1 ;  /* 0x0000000000017941 */ /* 0x000fea0003800000 */
.L_x_87:
        /* <DEDUP_REMOVED lines=13> */
.L_x_90:
[----:B------:R-:W-:Y:S05]  /*3e80*/  BSYNC B1 ;  /* 0x0000000000017941 */ /* 0x000fea0003800000 */
.L_x_89:
        /* <DEDUP_REMOVED lines=13> */
.L_x_92:
[----:B------:R-:W-:Y:S05]  /*3f60*/  BSYNC B1 ;  /* 0x0000000000017941 */ /* 0x000fea0003800000 */
.L_x_91:
[----:B-----5:R-:W-:Y:S01]  /*3f70*/  LOP3.LUT R15, R15, 0xff, RZ, 0xc0, !PT ;  /* 0x000000ff0f0f7812 */ /* 0x020fe200078ec0ff */
[----:B------:R-:W-:Y:S01]  /*3f80*/  BSSY B1, `(.L_x_93) ;  /* 0x000000b000017945 */ /* 0x000fe20003800000 */
[----:B------:R-:W-:Y:S02]  /*3f90*/  ISETP.LT.OR P0, PT, R25, 0x9, !P0 ;  /* 0x000000091900780c */ /* 0x000fe40004701670 */
[----:B------:R-:W-:Y:S02]  /*3fa0*/  F2FP.F16.E5M2.UNPACK_B R15, R15 ;  /* 0x0000000fff0f723e */ /* 0x000fe400020004ff */
[----:B0-2---:R-:W-:-:S03]  /*3fb0*/  PRMT R12, RZ, 0x7610, R12 ;  /* 0x00007610ff0c7816 */ /* 0x005fc6000000000c */
[----:B------:R-:W-:-:S05]  /*3fc0*/  HADD2.F32 R15, -RZ, R15.H0_H0 ;  /* 0x2000000fff0f7230 */ /* 0x000fca0000004100 */
[----:B------:R-:W-:-:S04]  /*3fd0*/  FMUL R15, R15, R10 ;  /* 0x0000000a0f0f7220 */ /* 0x000fc80000400000 */
[----:B------:R-:W-:-:S05]  /*3fe0*/  FFMA R15, R18, R3, R15 ;  /* 0x00000003120f7223 */ /* 0x000fca000000000f */
[----:B------:R-:W-:-:S05]  /*3ff0*/  F2FP.SATFINITE.E5M2.F32.PACK_AB_MERGE_C R15, RZ, R15, RZ ;  /* 0x0000000fff0f723e */ /* 0x000fca00048060ff */
[----:B------:R0:W-:Y:S01]  /*4000*/  @!P3 STG.E.U8 desc[UR18][R8.64+0x39], R15 ;  /* 0x0000390f0800b986 */ /* 0x0001e2000c101112 */
[----:B------:R-:W-:Y:S05]  /*4010*/  @P0 BRA `(.L_x_94) ;  /* 0x0000000000040947 */ /* 0x000fea0003800000 */
[----:B------:R2:W5:Y:S02]  /*4020*/  LDG.E.U8 R12, desc[UR18][R16.64+0x38] ;  /* 0x00003812100c7981 */ /* 0x000564000c1e1100 */
.L_x_94:
[----:B------:R-:W-:Y:S05]  /*4030*/  BSYNC B1 ;  /* 0x0000000000017941 */ /* 0x000fea0003800000 */
.L_x_93:
[----:B-----5:R-:W-:Y:S01]  /*4040*/  LOP3.LUT R12, R12, 0xff, RZ, 0xc0, !PT ;  /* 0x000000ff0c0c7812 */ /* 0x020fe200078ec0ff */
[----:B------:R-:W-:Y:S01]  /*4050*/  BSSY B1, `(.L_x_95) ;  /* 0x000000b000017945 */ /* 0x000fe20003800000 */
[----:B------:R-:W-:Y:S02]  /*4060*/  ISETP.LT.OR P1, PT, R25, 0x9, !P1 ;  /* 0x000000091900780c */ /* 0x000fe40004f21670 */
[----:B------:R-:W-:-:S05]  /*4070*/  F2FP.F16.E5M2.UNPACK_B R12, R12 ;  /* 0x0000000cff0c723e */ /* 0x000fca00020004ff */
[----:B01----:R-:W-:-:S05]  /*4080*/  HADD2.F32 R9, -RZ, R12.H0_H0 ;  /* 0x2000000cff097230 */ /* 0x003fca0000004100 */
[----:B------:R-:W-:-:S04]  /*4090*/  FMUL R8, R9, R10 ;  /* 0x0000000a09087220 */ /* 0x000fc80000400000 */
[----:B------:R-:W-:-:S05]  /*40a0*/  FFMA R8, R11, R3, R8 ;  /* 0x000000030b087223 */ /* 0x000fca0000000008 */
[----:B------:R-:W-:Y:S02]  /*40b0*/  F2FP.SATFINITE.E5M2.F32.PACK_AB_MERGE_C R9, RZ, R8, RZ ;  /* 0x00000008ff09723e */ /* 0x000fe400048060ff */
[----:B------:R-:W-:-:S03]  /*40c0*/  PRMT R8, RZ, 0x7610, R8 ;  /* 0x00007610ff087816 */ /* 0x000fc60000000008 */
[----:B------:R0:W-:Y:S01]  /*40d0*/  @!P0 STG.E.U8 desc[UR18][R6.64+0x38], R9 ;  /* 0x0000380906008986 */ /* 0x0001e2000c101112 */
[----:B------:R-:W-:Y:S05]  /*40e0*/  @P1 BRA `(.L_x_96) ;  /* 0x0000000000041947 */ /* 0x000fea0003800000 */
[----:B------:R1:W5:Y:S02]  /*40f0*/  LDG.E.U8 R8, desc[UR18][R16.64+0x39] ;  /* 0x0000391210087981 */ /* 0x000364000c1e1100 */
.L_x_96:
[----:B------:R-:W-:Y:S05]  /*4100*/  BSYNC B1 ;  /* 0x0000000000017941 */ /* 0x000fea0003800000 */
.L_x_95:
[----:B------:R-:W-:Y:S05]  /*4110*/  @P1 BRA `(.L_x_97) ;  /* 0x0000000800601947 */ /* 0x000fea0003800000 */
[----:B-----5:R-:W-:-:S04]  /*4120*/  LOP3.LUT R8, R8, 0xff, RZ, 0xc0, !PT ;  /* 0x000000ff08087812 */ /* 0x020fc800078ec0ff */
[----:B------:R-:W-:-:S05]  /*4130*/  F2FP.F16.E5M2.UNPACK_B R8, R8 ;  /* 0x00000008ff08723e */ /* 0x000fca00020004ff */
[----:B0-----:R-:W-:-:S05]  /*4140*/  HADD2.F32 R9, -RZ, R8.H0_H0 ;  /* 0x20000008ff097230 */ /* 0x001fca0000004100 */
[----:B------:R-:W-:-:S04]  /*4150*/  FMUL R9, R9, R10 ;  /* 0x0000000a09097220 */ /* 0x000fc80000400000 */
[----:B------:R-:W-:-:S05]  /*4160*/  FFMA R9, R14, R3, R9 ;  /* 0x000000030e097223 */ /* 0x000fca0000000009 */
[----:B------:R-:W-:-:S05]  /*4170*/  F2FP.SATFINITE.E5M2.F32.PACK_AB_MERGE_C R9, RZ, R9, RZ ;  /* 0x00000009ff09723e */ /* 0x000fca00048060ff */
[----:B------:R0:W-:Y:S01]  /*4180*/  STG.E.U8 desc[UR18][R6.64+0x39], R9 ;  /* 0x0000390906007986 */ /* 0x0001e2000c101112 */
[----:B------:R-:W-:Y:S05]  /*4190*/  BRA `(.L_x_97) ;  /* 0x0000000800407947 */ /* 0x000fea0003800000 */
.L_x_32:
[C---:B------:R-:W-:Y:S01]  /*41a0*/  ISETP.GE.AND P3, PT, R26.reuse, 0x1, PT ;  /* 0x000000011a00780c */ /* 0x040fe20003f66270 */
[-C--:B--2---:R-:W-:Y:S01]  /*41b0*/  FMUL R79, R79, R3.reuse ;  /* 0x000000034f4f7220 */ /* 0x084fe20000400000 */
[----:B------:R-:W-:Y:S01]  /*41c0*/  ISETP.GE.AND P0, PT, R26, 0x2, PT ;  /* 0x000000021a00780c */ /* 0x000fe20003f06270 */
[-C--:B------:R-:W-:Y:S01]  /*41d0*/  FMUL R78, R78, R3.reuse ;  /* 0x000000034e4e7220 */ /* 0x080fe20000400000 */
[----:B------:R-:W-:Y:S01]  /*41e0*/  ISETP.LT.OR P1, PT, R25, 0x1, !P3 ;  /* 0x000000011900780c */ /* 0x000fe20005f21670 */
[-C--:B------:R-:W-:Y:S01]  /*41f0*/  FMUL R77, R77, R3.reuse ;  /* 0x000000034d4d7220 */ /* 0x080fe20000400000 */
[C---:B------:R-:W-:Y:S01]  /*4200*/  ISETP.LT.OR P2, PT, R25.reuse, 0x1, !P0 ;  /* 0x000000011900780c */ /* 0x040fe20004741670 */
[-C--:B------:R-:W-:Y:S01]  /*4210*/  FMUL R76, R76, R3.reuse ;  /* 0x000000034c4c7220 */ /* 0x080fe20000400000 */
[----:B------:R-:W-:Y:S01]  /*4220*/  ISETP.LT.OR P3, PT, R25, 0x9, !P3 ;  /* 0x000000091900780c */ /* 0x000fe20005f61670 */
[----:B------:R-:W-:Y:S01]  /*4230*/  FMUL R75, R75, R3 ;  /* 0x000000034b4b7220 */ /* 0x000fe20000400000 */
[----:B------:R-:W-:Y:S01]  /*4240*/  F2FP.SATFINITE.E5M2.F32.PACK_AB_MERGE_C R79, RZ, R79, RZ ;  /* 0x0000004fff4f723e */ /* 0x000fe200048060ff */
[-C--:B------:R-:W-:Y:S01]  /*4250*/  FMUL R74, R74, R3.reuse ;  /* 0x000000034a4a7220 */ /* 0x080fe20000400000 */
[----:B------:R-:W-:Y:S01]  /*4260*/  F2FP.SATFINITE.E5M2.F32.PACK_AB_MERGE_C R13, RZ, R78, RZ ;  /* 0x0000004eff0d723e */ /* 0x000fe200048060ff */
[----:B------:R-:W-:Y:S01]  /*4270*/  FMUL R73, R73, R3 ;  /* 0x0000000349497220 */ /* 0x000fe20000400000 */
[----:B------:R-:W-:Y:S01]  /*4280*/  F2FP.SATFINITE.E5M2.F32.PACK_AB_MERGE_C R77, RZ, R77, RZ ;  /* 0x0000004dff4d723e */ /* 0x000fe200048060ff */
[-C--:B------:R-:W-:Y:S01]  /*4290*/  FMUL R72, R72, R3.reuse ;  /* 0x0000000348487220 */ /* 0x080fe20000400000 */
[----:B------:R-:W-:Y:S01]  /*42a0*/  ISETP.LT.OR P0, PT, R25, 0x9, !P0 ;  /* 0x000000091900780c */ /* 0x000fe20004701670 */
[----:B------:R-:W-:Y:S01]  /*42b0*/  @!P1 STG.E.U8 desc[UR18][R8.64], R79 ;  /* 0x0000004f08009986 */ /* 0x000fe2000c101112 */
[C---:B------:R-:W-:Y:S01]  /*42c0*/  ISETP.GE.AND P1, PT, R26.reuse, 0x9, PT ;  /* 0x000000091a00780c */ /* 0x040fe20003f26270 */
[----:B------:R-:W-:Y:S01]  /*42d0*/  FMUL R71, R71, R3 ;  /* 0x0000000347477220 */ /* 0x000fe20000400000 */
[----:B------:R-:W-:Y:S01]  /*42e0*/  F2FP.SATFINITE.E5M2.F32.PACK_AB_MERGE_C R75, RZ, R75, RZ ;  /* 0x0000004bff4b723e */ /* 0x000fe200048060ff */
[----:B------:R0:W-:Y:S01]  /*42f0*/  @!P2 STG.E.U8 desc[UR18][R8.64+0x1], R13 ;  /* 0x0000010d0800a986 */ /* 0x0001e2000c101112 */
[----:B------:R-:W-:Y:S01]  /*4300*/  ISETP.GE.AND P2, PT, R26, 0xa, PT ;  /* 0x0000000a1a00780c */ /* 0x000fe20003f46270 */
[-C--:B------:R-:W-:Y:S01]  /*4310*/  FMUL R70, R70, R3.reuse ;  /* 0x0000000346467220 */ /* 0x080fe20000400000 */
[----:B------:R-:W-:Y:S01]  /*4320*/  F2FP.SATFINITE.E5M2.F32.PACK_AB_MERGE_C R17, RZ, R74, RZ ;  /* 0x0000004aff11723e */ /* 0x000fe200048060ff */
[----:B------:R-:W-:Y:S01]  /*4330*/  @!P3 STG.E.U8 desc[UR18][R6.64], R77 ;  /* 0x0000004d0600b986 */ /* 0x000fe2000c101112 */
[C---:B------:R-:W-:Y:S01]  /*4340*/  ISETP.LT.OR P3, PT, R25.reuse, 0x1, !P1 ;  /* 0x000000011900780c */ /* 0x040fe20004f61670 */
[-C--:B------:R-:W-:Y:S01]  /*4350*/  FMUL R68, R68, R3.reuse ;  /* 0x0000000344447220 */ /* 0x080fe20000400000 */
[----:B------:R-:W-:Y:S01]  /*4360*/  ISETP.LT.OR P5, PT, R25, 0x1, !P2 ;  /* 0x000000011900780c */ /* 0x000fe200057a1670 */
[-C--:B------:R-:W-:Y:S01]  /*4370*/  FMUL R67, R67, R3.reuse ;  /* 0x0000000343437220 */ /* 0x080fe20000400000 */
[----:B------:R-:W-:Y:S01]  /*4380*/  ISETP.LT.OR P1, PT, R25, 0x9, !P1 ;  /* 0x000000091900780c */ /* 0x000fe20004f21670 */
[----:B------:R-:W-:Y:S01]  /*4390*/  FMUL R65, R65, R3 ;  /* 0x0000000341417220 */ /* 0x000fe20000400000 */
[----:B------:R-:W-:Y:S01]  /*43a0*/  F2FP.SATFINITE.E5M2.F32.PACK_AB_MERGE_C R73, RZ, R73, RZ ;  /* 0x00000049ff49723e */ /* 0x000fe200048060ff */
[-C--:B------:R-:W-:Y:S01]  /*43b0*/  FMUL R66, R66, R3.reuse ;  /* 0x0000000342427220 */ /* 0x080fe20000400000 */
[----:B0-----:R-:W-:Y:S01]  /*43c0*/  F2FP.SATFINITE.E5M2.F32.PACK_AB_MERGE_C R13, RZ, R76, RZ ;  /* 0x0000004cff0d723e */ /* 0x001fe200048060ff */
[-C--:B------:R-:W-:Y:S01]  /*43d0*/  FMUL R64, R64, R3.reuse ;  /* 0x0000000340407220 */ /* 0x080fe20000400000 */
[----:B------:R-:W-:Y:S01]  /*43e0*/  ISETP.LT.OR P2, PT, R25, 0x9, !P2 ;  /* 0x000000091900780c */ /* 0x000fe20005741670 */
[-C--:B------:R-:W-:Y:S01]  /*43f0*/  FMUL R63, R63, R3.reuse ;  /* 0x000000033f3f7220 */ /* 0x080fe20000400000 */
[----:B------:R-:W-:Y:S01]  /*4400*/  F2FP.SATFINITE.E5M2.F32.PACK_AB_MERGE_C R27, RZ, R72, RZ ;  /* 0x00000048ff1b723e */ /* 0x000fe200048060ff */
[----:B------:R0:W-:Y:S01]  /*4410*/  @!P0 STG.E.U8 desc[UR18][R6.64+0x1], R13 ;  /* 0x0000010d06008986 */ /* 0x0001e2000c101112 */
[C---:B------:R-:W-:Y:S01]  /*4420*/  ISETP.GE.AND P0, PT, R26.reuse, 0x11, PT ;  /* 0x000000111a00780c */ /* 0x040fe20003f06270 */
[----:B------:R-:W-:Y:S01]  /*4430*/  FMUL R61, R61, R3 ;  /* 0x000000033d3d7220 */ /* 0x000fe20000400000 */
[----:B------:R-:W-:Y:S01]  /*4440*/  F2FP.SATFINITE.E5M2.F32.PACK_AB_MERGE_C R71, RZ, R71, RZ ;  /* 0x00000047ff47723e */ /* 0x000fe200048060ff */
[----:B------:R-:W-:Y:S01]  /*4450*/  @!P3 STG.E.U8 desc[UR18][R8.64+0x8], R75 ;  /* 0x0000084b0800b986 */ /* 0x000fe2000c101112 */
[----:B------:R-:W-:Y:S01]  /*4460*/  ISETP.GE.AND P3, PT, R26, 0x12, PT ;  /* 0x000000121a00780c */ /* 0x000fe20003f66270 */
[----:B------:R-:W-:Y:S01]  /*4470*/  FMUL R62, R62, R3 ;  /* 0x000000033e3e7220 */ /* 0x000fe20000400000 */
[----:B------:R-:W-:Y:S01]  /*4480*/  F2FP.SATFINITE.E5M2.F32.PACK_AB_MERGE_C R67, RZ, R67, RZ ;  /* 0x00000043ff43723e */ /* 0x000fe200048060ff */
[----:B------:R1:W-:Y:S01]  /*4490*/  @!P5 STG.E.U8 desc[UR18][R8.64+0x9], R17 ;  /* 0x000009110800d986 */ /* 0x0003e2000c101112 */
[----:B------:R-:W-:Y:S01]  /*44a0*/  ISETP.LT.OR P5, PT, R25, 0x1, !P3 ;  /* 0x000000011900780c */ /* 0x000fe20005fa1670 */
[-C--:B------:R-:W-:Y:S01]  /*44b0*/  FMUL R59, R59, R3.reuse ;  /* 0x000000033b3b7220 */ /* 0x080fe20000400000 */
[C---:B------:R-:W-:Y:S01]  /*44c0*/  ISETP.LT.OR P3, PT, R25.reuse, 0x9, !P3 ;  /* 0x000000091900780c */ /* 0x040fe20005f61670 */
[----:B------:R-:W-:Y:S01]  /*44d0*/  @!P1 STG.E.U8 desc[UR18][R6.64+0x8], R73 ;  /* 0x0000084906009986 */ /* 0x000fe2000c101112 */
[----:B------:R-:W-:Y:S01]  /*44e0*/  ISETP.LT.OR P1, PT, R25, 0x1, !P0 ;  /* 0x000000011900780c */ /* 0x000fe20004721670 */
[-C--:B------:R-:W-:Y:S01]  /*44f0*/  FMUL R60, R60, R3.reuse ;  /* 0x000000033c3c7220 */ /* 0x080fe20000400000 */
[----:B0-----:R-:W-:Y:S01]  /*4500*/  F2FP.SATFINITE.E5M2.F32.PACK_AB_MERGE_C R13, RZ, R70, RZ ;  /* 0x00000046ff0d723e */ /* 0x001fe200048060ff */
[----:B------:R-:W-:Y:S01]  /*4510*/  @!P2 STG.E.U8 desc[UR18][R6.64+0x9], R27 ;  /* 0x0000091b0600a986 */ /* 0x000fe2000c101112 */
[----:B------:R-:W-:Y:S01]  /*4520*/  ISETP.GE.AND P2, PT, R26, 0x19, PT ;  /* 0x000000191a00780c */ /* 0x000fe20003f46270 */
[-C--:B------:R-:W-:Y:S01]  /*4530*/  FMUL R57, R57, R3.reuse ;  /* 0x0000000339397220 */ /* 0x080fe20000400000 */
[C---:B------:R-:W-:Y:S01]  /*4540*/  ISETP.LT.OR P0, PT, R25.reuse, 0x9, !P0 ;  /* 0x000000091900780c */ /* 0x040fe20004701670 */
[-C--:B------:R-:W-:Y:S01]  /*4550*/  FMUL R58, R58, R3.reuse ;  /* 0x000000033a3a7220 */ /* 0x080fe20000400000 */
[----:B------:R-:W-:Y:S01]  /*4560*/  ISETP.LT.OR P6, PT, R25, 0x1, !P2 ;  /* 0x000000011900780c */ /* 0x000fe200057c1670 */
[----:B------:R0:W-:Y:S01]  /*4570*/  @!P5 STG.E.U8 desc[UR18][R8.64+0x11], R13 ;  /* 0x0000110d0800d986 */ /* 0x0001e2000c101112 */
[----:B-1----:R-:W-:Y:S01]  /*4580*/  F2FP.SATFINITE.E5M2.F32.PACK_AB_MERGE_C R17, RZ, R68, RZ ;  /* 0x00000044ff11723e */ /* 0x002fe200048060ff */
[----:B------:R-:W-:Y:S01]  /*4590*/  FMUL R56, R56, R3 ;  /* 0x0000000338387220 */ /* 0x000fe20000400000 */
[----:B------:R-:W-:Y:S01]  /*45a0*/  F2FP.SATFINITE.E5M2.F32.PACK_AB_MERGE_C R65, RZ, R65, RZ ;  /* 0x00000041ff41723e */ /* 0x000fe200048060ff */
[----:B------:R-:W-:Y:S01]  /*45b0*/  @!P1 STG.E.U8 desc[UR18][R8.64+0x10], R71 ;  /* 0x0000104708009986 */ /* 0x000fe2000c101112 */
[----:B------:R-:W-:Y:S01]  /*45c0*/  ISETP.GE.AND P1, PT, R26, 0x1a, PT ;  /* 0x0000001a1a00780c */ /* 0x000fe20003f26270 */
[-C--:B------:R-:W-:Y:S01]  /*45d0*/  FMUL R23, R23, R3.reuse ;  /* 0x0000000317177220 */ /* 0x080fe20000400000 */
[C---:B------:R-:W-:Y:S01]  /*45e0*/  ISETP.LT.OR P2, PT, R25.reuse, 0x9, !P2 ;  /* 0x000000091900780c */ /* 0x040fe20005741670 */
[----:B------:R1:W-:Y:S01]  /*45f0*/  @!P3 STG.E.U8 desc[UR18][R6.64+0x11], R17 ;  /* 0x000011110600b986 */ /* 0x0003e2000c101112 */
[----:B------:R-:W-:Y:S01]  /*4600*/  ISETP.LT.OR P5, PT, R25, 0x1, !P1 ;  /* 0x000000011900780c */ /* 0x000fe20004fa1670 */
[-C--:B------:R-:W-:Y:S01]  /*4610*/  FMUL R21, R21, R3.reuse ;  /* 0x0000000315157220 */ /* 0x080fe20000400000 */
[----:B------:R-:W-:Y:S01]  /*4620*/  ISETP.LT.OR P3, PT, R25, 0x9, !P1 ;  /* 0x000000091900780c */ /* 0x000fe20004f61670 */
[----:B------:R-:W-:Y:S01]  /*4630*/  @!P0 STG.E.U8 desc[UR18][R6.64+0x10], R67 ;  /* 0x0000104306008986 */ /* 0x000fe2000c101112 */
[----:B0-----:R-:W-:Y:S01]  /*4640*/  F2FP.SATFINITE.E5M2.F32.PACK_AB_MERGE_C R13, RZ, R66, RZ ;  /* 0x00000042ff0d723e */ /* 0x001fe200048060ff */
[-C--:B------:R-:W-:Y:S01]  /*4650*/  FMUL R22, R22, R3.reuse ;  /* 0x0000000316167220 */ /* 0x080fe20000400000 */
[C---:B------:R-:W-:Y:S01]  /*4660*/  ISETP.GE.AND P0, PT, R26.reuse, 0x21, PT ;  /* 0x000000211a00780c */ /* 0x040fe20003f06270 */
[----:B------:R-:W-:Y:S01]  /*4670*/  @!P6 STG.E.U8 desc[UR18][R8.64+0x18], R65 ;  /* 0x000018410800e986 */ /* 0x000fe2000c101112 */
[----:B------:R-:W-:Y:S01]  /*4680*/  ISETP.GE.AND P1, PT, R26, 0x22, PT ;  /* 0x000000221a00780c */ /* 0x000fe20003f26270 */
[-C--:B------:R-:W-:Y:S01]  /*4690*/  FMUL R19, R19, R3.reuse ;  /* 0x0000000313137220 */ /* 0x080fe20000400000 */
[C---:B------:R-:W-:Y:S01]  /*46a0*/  ISETP.LT.OR P6, PT, R25.reuse, 0x1, !P0 ;  /* 0x000000011900780c */ /* 0x040fe200047c1670 */
[-C--:B------:R-:W-:Y:S01]  /*46b0*/  FMUL R20, R20, R3.reuse ;  /* 0x0000000314147220 */ /* 0x080fe20000400000 */
[----:B-1----:R-:W-:Y:S01]  /*46c0*/  F2FP.SATFINITE.E5M2.F32.PACK_AB_MERGE_C R17, RZ, R64, RZ ;  /* 0x00000040ff11723e */ /* 0x002fe200048060ff */
[----:B------:R0:W-:Y:S01]  /*46d0*/  @!P5 STG.E.U8 desc[UR18][R8.64+0x19], R13 ;  /* 0x0000190d0800d986 */ /* 0x0001e2000c101112 */
[----:B------:R-:W-:Y:S01]  /*46e0*/  ISETP.LT.OR P5, PT, R25, 0x1, !P1 ;  /* 0x000000011900780c */ /* 0x000fe20004fa1670 */
[----:B------:R-:W-:Y:S01]  /*46f0*/  FMUL R15, R15, R3 ;  /* 0x000000030f0f7220 */ /* 0x000fe20000400000 */
[----:B------:R-:W-:Y:S01]  /*4700*/  F2FP.SATFINITE.E5M2.F32.PACK_AB_MERGE_C R63, RZ, R63, RZ ;  /* 0x0000003fff3f723e */ /* 0x000fe200048060ff */
[----:B------:R1:W-:Y:S01]  /*4710*/  @!P3 STG.E.U8 desc[UR18][R6.64+0x19], R17 ;  /* 0x000019110600b986 */ /* 0x0003e2000c101112 */
[----:B------:R-:W-:Y:S01]  /*4720*/  F2FP.SATFINITE.E5M2.F32.PACK_AB_MERGE_C R61, RZ, R61, RZ ;  /* 0x0000003dff3d723e */ /* 0x000fe200048060ff */
[-C--:B------:R-:W-:Y:S01]  /*4730*/  FMUL R18, R18, R3.reuse ;  /* 0x0000000312127220 */ /* 0x080fe20000400000 */
[----:B------:R-:W-:Y:S01]  /*4740*/  F2FP.SATFINITE.E5M2.F32.PACK_AB_MERGE_C R27, RZ, R62, RZ ;  /* 0x0000003eff1b723e */ /* 0x000fe200048060ff */
[----:B------:R-:W-:Y:S01]  /*4750*/  @!P2 STG.E.U8 desc[UR18][R6.64+0x18], R63 ;  /* 0x0000183f0600a986 */ /* 0x000fe2000c101112 */
[----:B------:R-:W-:Y:S01]  /*4760*/  ISETP.LT.OR P3, PT, R25, 0x9, !P1 ;  /* 0x000000091900780c */ /* 0x000fe20004f61670 */
[-C--:B------:R-:W-:Y:S01]  /*4770*/  FMUL R11, R11, R3.reuse ;  /* 0x000000030b0b7220 */ /* 0x080fe20000400000 */
[----:B------:R-:W-:Y:S01]  /*4780*/  ISETP.GE.AND P2, PT, R26, 0x29, PT ;  /* 0x000000291a00780c */ /* 0x000fe20003f46270 */
[----:B------:R-:W-:Y:S01]  /*4790*/  @!P6 STG.E.U8 desc[UR18][R8.64+0x20], R61 ;  /* 0x0000203d0800e986 */ /* 0x000fe2000c101112 */
[C---:B------:R-:W-:Y:S01]  /*47a0*/  ISETP.LT.OR P0, PT, R25.reuse, 0x9, !P0 ;  /* 0x000000091900780c */ /* 0x040fe20004701670 */
[----:B------:R-:W-:Y:S01]  /*47b0*/  FMUL R14, R14, R3 ;  /* 0x000000030e0e7220 */ /* 0x000fe20000400000 */
[----:B------:R-:W-:Y:S01]  /*47c0*/  ISETP.GE.AND P1, PT, R26, 0x2a, PT ;  /* 0x0000002a1a00780c */ /* 0x000fe20003f26270 */
[----:B------:R-:W-:Y:S01]  /*47d0*/  @!P5 STG.E.U8 desc[UR18][R8.64+0x21], R27 ;  /* 0x0000211b0800d986 */ /* 0x000fe2000c101112 */
[----:B------:R-:W-:-:S02]  /*47e0*/  ISETP.LT.OR P6, PT, R25, 0x1, !P2 ;  /* 0x000000011900780c */ /* 0x000fc400057c1670 */
[C---:B------:R-:W-:Y:S02]  /*47f0*/  ISETP.LT.OR P5, PT, R25.reuse, 0x1, !P1 ;  /* 0x000000011900780c */ /* 0x040fe40004fa1670 */
[----:B------:R-:W-:Y:S02]  /*4800*/  F2FP.SATFINITE.E5M2.F32.PACK_AB_MERGE_C R59, RZ, R59, RZ ;  /* 0x0000003bff3b723e */ /* 0x000fe400048060ff */
[----:B0-----:R-:W-:Y:S02]  /*4810*/  F2FP.SATFINITE.E5M2.F32.PACK_AB_MERGE_C R13, RZ, R60, RZ ;  /* 0x0000003cff0d723e */ /* 0x001fe400048060ff */
[----:B------:R-:W-:Y:S01]  /*4820*/  F2FP.SATFINITE.E5M2.F32.PACK_AB_MERGE_C R57, RZ, R57, RZ ;  /* 0x00000039ff39723e */ /* 0x000fe200048060ff */
[----:B------:R-:W-:Y:S01]  /*4830*/  @!P0 STG.E.U8 desc[UR18][R6.64+0x20], R59 ;  /* 0x0000203b06008986 */ /* 0x000fe2000c101112 */
[----:B-1----:R-:W-:Y:S02]  /*4840*/  F2FP.SATFINITE.E5M2.F32.PACK_AB_MERGE_C R17, RZ, R58, RZ ;  /* 0x0000003aff11723e */ /* 0x002fe400048060ff */
[C---:B------:R-:W-:Y:S01]  /*4850*/  ISETP.LT.OR P1, PT, R25.reuse, 0x9, !P1 ;  /* 0x000000091900780c */ /* 0x040fe20004f21670 */
[----:B------:R0:W-:Y:S01]  /*4860*/  @!P3 STG.E.U8 desc[UR18][R6.64+0x21], R13 ;  /* 0x0000210d0600b986 */ /* 0x0001e2000c101112 */
[----:B------:R-:W-:-:S02]  /*4870*/  ISETP.LT.OR P2, PT, R25, 0x9, !P2 ;  /* 0x000000091900780c */ /* 0x000fc40005741670 */
[C---:B------:R-:W-:Y:S01]  /*4880*/  ISETP.GE.AND P3, PT, R26.reuse, 0x31, PT ;  /* 0x000000311a00780c */ /* 0x040fe20003f66270 */
[----:B------:R-:W-:Y:S01]  /*4890*/  @!P6 STG.E.U8 desc[UR18][R8.64+0x28], R57 ;  /* 0x000028390800e986 */ /* 0x000fe2000c101112 */
[----:B------:R-:W-:Y:S02]  /*48a0*/  ISETP.GE.AND P0, PT, R26, 0x32, PT ;  /* 0x000000321a00780c */ /* 0x000fe40003f06270 */
[----:B------:R-:W-:Y:S01]  /*48b0*/  F2FP.SATFINITE.E5M2.F32.PACK_AB_MERGE_C R23, RZ, R23, RZ ;  /* 0x00000017ff17723e */ /* 0x000fe200048060ff */
[----:B------:R1:W-:Y:S01]  /*48c0*/  @!P5 STG.E.U8 desc[UR18][R8.64+0x29], R17 ;  /* 0x000029110800d986 */ /* 0x0003e2000c101112 */
[C---:B------:R-:W-:Y:S02]  /*48d0*/  ISETP.LT.OR P5, PT, R25.reuse, 0x1, !P3 ;  /* 0x000000011900780c */ /* 0x040fe40005fa1670 */
[----:B------:R-:W-:Y:S02]  /*48e0*/  ISETP.LT.OR P6, PT, R25, 0x1, !P0 ;  /* 0x000000011900780c */ /* 0x000fe400047c1670 */
[----:B0-----:R-:W-:Y:S01]  /*48f0*/  F2FP.SATFINITE.E5M2.F32.PACK_AB_MERGE_C R13, RZ, R56, RZ ;  /* 0x00000038ff0d723e */ /* 0x001fe200048060ff */
[----:B------:R-:W-:Y:S01]  /*4900*/  @!P2 STG.E.U8 desc[UR18][R6.64+0x28], R23 ;  /* 0x000028170600a986 */ /* 0x000fe2000c101112 */
[----:B------:R-:W-:-:S02]  /*4910*/  F2FP.SATFINITE.E5M2.F32.PACK_AB_MERGE_C R21, RZ, R21, RZ ;  /* 0x00000015ff15723e */ /* 0x000fc400048060ff */
[C---:B------:R-:W-:Y:S01]  /*4920*/  ISETP.GE.AND P2, PT, R26.reuse, 0x3a, PT ;  /* 0x0000003a1a00780c */ /* 0x040fe20003f46270 */
[----:B------:R0:W-:Y:S01]  /*4930*/  @!P1 STG.E.U8 desc[UR18][R6.64+0x29], R13 ;  /* 0x0000290d06009986 */ /* 0x0001e2000c101112 */
[C---:B------:R-:W-:Y:S02]  /*4940*/  ISETP.LT.OR P1, PT, R25.reuse, 0x9, !P3 ;  /* 0x000000091900780c */ /* 0x040fe40005f21670 */
[----:B-1----:R-:W-:Y:S01]  /*4950*/  F2FP.SATFINITE.E5M2.F32.PACK_AB_MERGE_C R17, RZ, R22, RZ ;  /* 0x00000016ff11723e */ /* 0x002fe200048060ff */
[----:B------:R-:W-:Y:S01]  /*4960*/  @!P5 STG.E.U8 desc[UR18][R8.64+0x30], R21 ;  /* 0x000030150800d986 */ /* 0x000fe2000c101112 */
[----:B------:R-:W-:Y:S02]  /*4970*/  ISETP.GE.AND P3, PT, R26, 0x39, PT ;  /* 0x000000391a00780c */ /* 0x000fe40003f66270 */
[C---:B------:R-:W-:Y:S01]  /*4980*/  ISETP.LT.OR P0, PT, R25.reuse, 0x9, !P0 ;  /* 0x000000091900780c */ /* 0x040fe20004701670 */
[----:B------:R1:W-:Y:S01]  /*4990*/  @!P6 STG.E.U8 desc[UR18][R8.64+0x31], R17 ;  /* 0x000031110800e986 */ /* 0x0003e2000c101112 */
[----:B------:R-:W-:-:S02]  /*49a0*/  ISETP.LT.OR P5, PT, R25, 0x1, !P3 ;  /* 0x000000011900780c */ /* 0x000fc40005fa1670 */
[C---:B------:R-:W-:Y:S02]  /*49b0*/  ISETP.LT.OR P6, PT, R25.reuse, 0x1, !P2 ;  /* 0x000000011900780c */ /* 0x040fe400057c1670 */
[C---:B------:R-:W-:Y:S02]  /*49c0*/  ISETP.LT.OR P3, PT, R25.reuse, 0x9, !P3 ;  /* 0x000000091900780c */ /* 0x040fe40005f61670 */
[----:B------:R-:W-:Y:S02]  /*49d0*/  ISETP.LT.OR P2, PT, R25, 0x9, !P2 ;  /* 0x000000091900780c */ /* 0x000fe40005741670 */
[----:B------:R-:W-:Y:S02]  /*49e0*/  F2FP.SATFINITE.E5M2.F32.PACK_AB_MERGE_C R19, RZ, R19, RZ ;  /* 0x00000013ff13723e */ /* 0x000fe400048060ff */
[----:B0-----:R-:W-:Y:S02]  /*49f0*/  F2FP.SATFINITE.E5M2.F32.PACK_AB_MERGE_C R13, RZ, R20, RZ ;  /* 0x00000014ff0d723e */ /* 0x001fe400048060ff */
[----:B------:R-:W-:Y:S01]  /*4a00*/  F2FP.SATFINITE.E5M2.F32.PACK_AB_MERGE_C R15, RZ, R15, RZ ;  /* 0x0000000fff0f723e */ /* 0x000fe200048060ff */
[----:B------:R0:W-:Y:S01]  /*4a10*/  @!P1 STG.E.U8 desc[UR18][R6.64+0x30], R19 ;  /* 0x0000301306009986 */ /* 0x0001e2000c101112 */
[----:B-1----:R-:W-:-:S02]  /*4a20*/  F2FP.SATFINITE.E5M2.F32.PACK_AB_MERGE_C R17, RZ, R18, RZ ;  /* 0x00000012ff11723e */ /* 0x002fc400048060ff */
[----:B------:R-:W-:Y:S01]  /*4a30*/  F2FP.SATFINITE.E5M2.F32.PACK_AB_MERGE_C R11, RZ, R11, RZ ;  /* 0x0000000bff0b723e */ /* 0x000fe200048060ff */
[----:B------:R0:W-:Y:S01]  /*4a40*/  @!P0 STG.E.U8 desc[UR18][R6.64+0x31], R13 ;  /* 0x0000310d06008986 */ /* 0x0001e2000c101112 */
[----:B------:R-:W-:-:S03]  /*4a50*/  F2FP.SATFINITE.E5M2.F32.PACK_AB_MERGE_C R21, RZ, R14, RZ ;  /* 0x0000000eff15723e */ /* 0x000fc600048060ff */
[----:B------:R0:W-:Y:S04]  /*4a60*/  @!P5 STG.E.U8 desc[UR18][R8.64+0x38], R15 ;  /* 0x0000380f0800d986 */ /* 0x0001e8000c101112 */
[----:B------:R0:W-:Y:S04]  /*4a70*/  @!P6 STG.E.U8 desc[UR18][R8.64+0x39], R17 ;  /* 0x000039110800e986 */ /* 0x0001e8000c101112 */
[----:B------:R0:W-:Y:S04]  /*4a80*/  @!P3 STG.E.U8 desc[UR18][R6.64+0x38], R11 ;  /* 0x0000380b0600b986 */ /* 0x0001e8000c101112 */
[----:B------:R0:W-:Y:S02]  /*4a90*/  @!P2 STG.E.U8 desc[UR18][R6.64+0x39], R21 ;  /* 0x000039150600a986 */ /* 0x0001e4000c101112 */
.L_x_97:
[----:B------:R-:W-:Y:S05]  /*4aa0*/  BSYNC B0 ;  /* 0x0000000000007941 */ /* 0x000fea0003800000 */
.L_x_31:
[----:B------:R-:W-:Y:S01]  /*4ab0*/  ULDC UR6, c[0x0][0xc] ;  /* 0x0000030000067ab9 */ /* 0x000fe20000000800 */
[----:B------:R-:W-:Y:S01]  /*4ac0*/  ULDC UR7, c[0x0][0x10] ;  /* 0x0000040000077ab9 */ /* 0x000fe20000000800 */
[----:B0-----:R-:W0:Y:S01]  /*4ad0*/  LDC R9, c[0x0][0x14] ;  /* 0x00000500ff097b82 */ /* 0x001e220000000800 */
[----:B------:R-:W-:Y:S01]  /*4ae0*/  UIMAD.WIDE.U32 UR6, UR6, UR7, URZ ;  /* 0x00000007060672a5 */ /* 0x000fe2000f8e003f */
[----:B------:R-:W-:Y:S02]  /*4af0*/  IMAD.MOV.U32 R6, RZ, RZ, R0 ;  /* 0x000000ffff067224 */ /* 0x000fe400078e0000 */
[----:B------:R-:W-:Y:S02]  /*4b00*/  IMAD.MOV.U32 R7, RZ, RZ, R5 ;  /* 0x000000ffff077224 */ /* 0x000fe400078e0005 */
[----:B------:R-:W-:Y:S02]  /*4b10*/  IMAD.MOV.U32 R12, RZ, RZ, -0x1 ;  /* 0xffffffffff0c7424 */ /* 0x000fe400078e00ff */
[----:B------:R-:W-:-:S02]  /*4b20*/  IMAD.MOV.U32 R69, RZ, RZ, -0x1 ;  /* 0xffffffffff457424 */ /* 0x000fc400078e00ff */
[----:B0-----:R-:W-:-:S04]  /*4b30*/  IMAD.WIDE.U32 R6, R9, UR6, R6 ;  /* 0x0000000609067c25 */ /* 0x001fc8000f8e0006 */
[----:B------:R-:W-:Y:S01]  /*4b40*/  IMAD R5, R9, UR7, RZ ;  /* 0x0000000709057c24 */ /* 0x000fe2000f8e02ff */
[----:B------:R-:W-:Y:S01]  /*4b50*/  ULDC.64 UR6, c[0x0][0x650] ;  /* 0x0001940000067ab9 */ /* 0x000fe20000000a00 */
[----:B------:R-:W-:Y:S01]  /*4b60*/  IMAD.MOV.U32 R0, RZ, RZ, R6 ;  /* 0x000000ffff007224 */ /* 0x000fe200078e0006 */
[----:B------:R-:W-:Y:S01]  /*4b70*/  ISETP.GE.U32.AND P0, PT, R6, UR6, PT ;  /* 0x0000000606007c0c */ /* 0x000fe2000bf06070 */
[----:B------:R-:W-:Y:S01]  /*4b80*/  IMAD.IADD R5, R7, 0x1, R5 ;  /* 0x0000000107057824 */ /* 0x000fe200078e0205 */
[----:B------:R-:W-:-:S04]  /*4b90*/  PRMT R7, RZ, 0x7610, R7 ;  /* 0x00007610ff077816 */ /* 0x000fc80000000007 */
[----:B------:R-:W-:-:S13]  /*4ba0*/  ISETP.GE.U32.AND.EX P0, PT, R5, UR7, PT, P0 ;  /* 0x0000000705007c0c */ /* 0x000fda000bf06100 */
[----:B------:R-:W-:Y:S05]  /*4bb0*/  @P0 BRA `(.L_x_98) ;  /* 0x0000000400640947 */ /* 0x000fea0003800000 */
[----:B------:R-:W0:Y:S01]  /*4bc0*/  S2R R20, SR_CTAID.X ;  /* 0x0000000000147919 */ /* 0x000e220000002500 */
[----:B------:R-:W0:Y:S01]  /*4bd0*/  LDC.64 R14, c[0x0][0x628] ;  /* 0x00018a00ff0e7b82 */ /* 0x000e220000000a00 */
[----:B------:R-:W-:Y:S01]  /*4be0*/  ULDC UR6, c[0x0][0x150] ;  /* 0x0000540000067ab9 */ /* 0x000fe20000000800 */
[----:B------:R-:W-:Y:S01]  /*4bf0*/  IMAD.MOV.U32 R12, RZ, RZ, R0 ;  /* 0x000000ffff0c7224 */ /* 0x000fe200078e0000 */
[----:B------:R-:W0:Y:S01]  /*4c00*/  S2R R22, SR_CTAID.Y ;  /* 0x0000000000167919 */ /* 0x000e220000002600 */
[----:B------:R-:W-:-:S04]  /*4c10*/  IMAD.MOV.U32 R13, RZ, RZ, R5 ;  /* 0x000000ffff0d7224 */ /* 0x000fc800078e0005 */
[----:B------:R-:W0:Y:S08]  /*4c20*/  LDC R23, c[0x0][0x144] ;  /* 0x00005100ff177b82 */ /* 0x000e300000000800 */
[----:B-1234-:R-:W1:Y:S08]  /*4c30*/  LDC R16, c[0x0][0x630] ;  /* 0x00018c00ff107b82 */ /* 0x01ee700000000800 */
[----:B------:R-:W2:Y:S01]  /*4c40*/  LDC.64 R18, c[0x0][0x620] ;  /* 0x00018800ff127b82 */ /* 0x000ea20000000a00 */
[----:B0-----:R-:W-:-:S04]  /*4c50*/  ISETP.NE.U32.AND P0, PT, R14, RZ, PT ;  /* 0x000000ff0e00720c */ /* 0x001fc80003f05070 */
[----:B------:R-:W-:Y:S02]  /*4c60*/  ISETP.NE.AND.EX P0, PT, R15, RZ, PT, P0 ;  /* 0x000000ff0f00720c */ /* 0x000fe40003f05300 */
[----:B------:R-:W-:-:S05]  /*4c70*/  I2FP.F32.U32 R6, R20 ;  /* 0x0000001400067245 */ /* 0x000fca0000201000 */
[----:B------:R-:W-:-:S04]  /*4c80*/  FMUL R6, R6, UR6 ;  /* 0x0000000606067c20 */ /* 0x000fc80008400000 */
[----:B------:R0:W3:Y:S02]  /*4c90*/  F2I.U32.TRUNC.NTZ R21, R6 ;  /* 0x0000000600157305 */ /* 0x0000e4000020f000 */
[----:B-1----:R-:W-:Y:S05]  /*4ca0*/  @!P0 BRA `(.L_x_99) ;  /* 0x0000000000288947 */ /* 0x002fea0003800000 */
[----:B------:R-:W1:Y:S02]  /*4cb0*/  LDC R7, c[0x0][0x634] ;  /* 0x00018d00ff077b82 */ /* 0x000e640000000800 */
[----:B-1----:R-:W-:-:S05]  /*4cc0*/  IADD3 R11, P0, R0, R7, RZ ;  /* 0x00000007000b7210 */ /* 0x002fca0007f1e0ff */
[----:B------:R-:W-:-:S04]  /*4cd0*/  IMAD.X R17, RZ, RZ, R5, P0 ;  /* 0x000000ffff117224 */ /* 0x000fc800000e0605 */
[----:B0-----:R-:W-:-:S04]  /*4ce0*/  IMAD.WIDE.U32 R6, R17, R14, RZ ;  /* 0x0000000e11067225 */ /* 0x001fc800078e00ff */
[----:B-----5:R-:W-:-:S04]  /*4cf0*/  IMAD.WIDE.U32 R8, P0, R11, R15, R6 ;  /* 0x0000000f0b087225 */ /* 0x020fc80007800006 */
[----:B------:R-:W-:-:S04]  /*4d00*/  IMAD.WIDE.U32 R6, R11, R14, RZ ;  /* 0x0000000e0b067225 */ /* 0x000fc800078e00ff */
[----:B------:R-:W-:Y:S01]  /*4d10*/  IMAD.X R13, RZ, RZ, RZ, P0 ;  /* 0x000000ffff0d7224 */ /* 0x000fe200000e06ff */
[----:B------:R-:W-:Y:S01]  /*4d20*/  IADD3 RZ, P0, R7, R8, RZ ;  /* 0x0000000807ff7210 */ /* 0x000fe20007f1e0ff */
[----:B------:R-:W-:-:S04]  /*4d30*/  IMAD.MOV.U32 R12, RZ, RZ, R9 ;  /* 0x000000ffff0c7224 */ /* 0x000fc800078e0009 */
[----:B------:R-:W-:-:S08]  /*4d40*/  IMAD.WIDE.U32.X R12, R17, R15, R12, P0 ;  /* 0x0000000f110c7225 */ /* 0x000fd000000e040c */
.L_x_99:
[-CC-:B------:R-:W-:Y:S01]  /*4d50*/  SHF.R.U64 R69, R12, R16.reuse, R13.reuse ;  /* 0x000000100c457219 */ /* 0x180fe2000000120d */
[----:B------:R-:W1:Y:S01]  /*4d60*/  LDC.64 R28, c[0x0][0x640] ;  /* 0x00019000ff1c7b82 */ /* 0x000e620000000a00 */
[----:B0-----:R-:W-:Y:S01]  /*4d70*/  SHF.R.U32.HI R6, RZ, R16, R13 ;  /* 0x00000010ff067219 */ /* 0x001fe2000001160d */
[----:B---3--:R-:W-:Y:S01]  /*4d80*/  IMAD.MOV R21, RZ, RZ, -R21 ;  /* 0x000000ffff157224 */ /* 0x008fe200078e0a15 */
[----:B------:R-:W-:Y:S01]  /*4d90*/  IADD3 R9, P0, RZ, -R69, RZ ;  /* 0x80000045ff097210 */ /* 0x000fe20007f1e0ff */
[----:B------:R-:W-:Y:S01]  /*4da0*/  ULDC UR6, c[0x0][0x154] ;  /* 0x0000550000067ab9 */ /* 0x000fe20000000800 */
[----:B------:R-:W-:Y:S02]  /*4db0*/  IMAD.MOV.U32 R11, RZ, RZ, 0x1 ;  /* 0x00000001ff0b7424 */ /* 0x000fe400078e00ff */
[----:B------:R-:W-:Y:S01]  /*4dc0*/  IMAD R21, R23, R21, R20 ;  /* 0x0000001517157224 */ /* 0x000fe200078e0214 */
[----:B------:R-:W0:Y:S01]  /*4dd0*/  LDC R12, c[0x0][0x618] ;  /* 0x00018600ff0c7b82 */ /* 0x000e220000000800 */
[----:B------:R-:W-:-:S02]  /*4de0*/  IMAD.X R7, RZ, RZ, ~R6, P0 ;  /* 0x000000ffff077224 */ /* 0x000fc400000e0e06 */
[----:B------:R-:W-:Y:S02]  /*4df0*/  IMAD.MOV.U32 R6, RZ, RZ, R0 ;  /* 0x000000ffff067224 */ /* 0x000fe400078e0000 */
[-C--:B--2--5:R-:W-:Y:S02]  /*4e00*/  IMAD R8, R7, R18.reuse, RZ ;  /* 0x0000001207087224 */ /* 0x0a4fe400078e02ff */
[----:B------:R-:W-:Y:S01]  /*4e10*/  IMAD.MOV.U32 R7, RZ, RZ, R5 ;  /* 0x000000ffff077224 */ /* 0x000fe200078e0005 */
[----:B------:R-:W2:Y:S01]  /*4e20*/  LDC R24, c[0x0][0x608] ;  /* 0x00018200ff187b82 */ /* 0x000ea20000000800 */
[----:B------:R-:W-:-:S04]  /*4e30*/  IMAD.WIDE.U32 R6, R9, R18, R6 ;  /* 0x0000001209067225 */ /* 0x000fc800078e0006 */
[----:B------:R-:W-:-:S03]  /*4e40*/  IMAD R9, R9, R19, R8 ;  /* 0x0000001309097224 */ /* 0x000fc600078e0208 */
[----:B------:R-:W3:Y:S01]  /*4e50*/  LDC R26, c[0x0][0x658] ;  /* 0x00019600ff1a7b82 */ /* 0x000ee20000000800 */
[----:B------:R-:W-:Y:S01]  /*4e60*/  I2FP.F32.U32 R8, R22 ;  /* 0x0000001600087245 */ /* 0x000fe20000201000 */
[----:B------:R-:W-:Y:S01]  /*4e70*/  IMAD.IADD R7, R7, 0x1, R9 ;  /* 0x0000000107077824 */ /* 0x000fe200078e0209 */
[----:B-1----:R-:W-:Y:S01]  /*4e80*/  ISETP.NE.U32.AND P0, PT, R28, RZ, PT ;  /* 0x000000ff1c00720c */ /* 0x002fe20003f05070 */
[----:B------:R-:W-:Y:S02]  /*4e90*/  IMAD.MOV.U32 R9, RZ, RZ, -0x1 ;  /* 0xffffffffff097424 */ /* 0x000fe400078e00ff */
[----:B------:R-:W-:Y:S02]  /*4ea0*/  FMUL R8, R8, UR6 ;  /* 0x0000000608087c20 */ /* 0x000fe40008400000 */
[----:B------:R-:W1:Y:S01]  /*4eb0*/  LDC R19, c[0x0][0x148] ;  /* 0x00005200ff137b82 */ /* 0x000e620000000800 */
[----:B0-----:R-:W-:Y:S01]  /*4ec0*/  SHF.R.U64 R16, R6, R12, R7 ;  /* 0x0000000c06107219 */ /* 0x001fe20000001207 */
[----:B------:R0:W4:Y:S01]  /*4ed0*/  F2I.U32.TRUNC.NTZ R17, R8 ;  /* 0x0000000800117305 */ /* 0x000122000020f000 */
[----:B------:R-:W-:-:S02]  /*4ee0*/  ISETP.NE.AND.EX P0, PT, R29, RZ, PT, P0 ;  /* 0x000000ff1d00720c */ /* 0x000fc40003f05300 */
[----:B------:R-:W-:-:S03]  /*4ef0*/  SHF.R.U32.HI R7, RZ, R12, R7 ;  /* 0x0000000cff077219 */ /* 0x000fc60000011607 */
[----:B------:R-:W0:Y:S01]  /*4f00*/  LDC R20, c[0x0][0x600] ;  /* 0x00018000ff147b82 */ /* 0x000e220000000800 */
[-CC-:B--2---:R-:W-:Y:S02]  /*4f10*/  SHF.R.U64 R14, R16, R24.reuse, R7.reuse ;  /* 0x00000018100e7219 */ /* 0x184fe40000001207 */
[----:B------:R-:W-:-:S05]  /*4f20*/  SHF.R.U32.HI R7, RZ, R24, R7 ;  /* 0x00000018ff077219 */ /* 0x000fca0000011607 */
[----:B------:R-:W2:Y:S01]  /*4f30*/  LDC R25, c[0x0][0x648] ;  /* 0x00019200ff197b82 */ /* 0x000ea20000000800 */
[-CC-:B---3--:R-:W-:Y:S02]  /*4f40*/  SHF.R.U64 R18, R14, R26.reuse, R7.reuse ;  /* 0x0000001a0e127219 */ /* 0x188fe40000001207 */
[-C--:B------:R-:W-:Y:S02]  /*4f50*/  SHF.L.U32 R9, R9, R26.reuse, RZ ;  /* 0x0000001a09097219 */ /* 0x080fe400000006ff */
[-C--:B------:R-:W-:Y:S01]  /*4f60*/  SHF.R.U32.HI R7, RZ, R26.reuse, R7 ;  /* 0x0000001aff077219 */ /* 0x080fe20000011607 */
[----:B------:R-:W-:Y:S01]  /*4f70*/  IMAD.MOV.U32 R6, RZ, RZ, R18 ;  /* 0x000000ffff067224 */ /* 0x000fe200078e0012 */
[----:B------:R-:W-:Y:S01]  /*4f80*/  SHF.L.U32 R24, R11, R26, RZ ;  /* 0x0000001a0b187219 */ /* 0x000fe200000006ff */
[----:B------:R-:W3:Y:S01]  /*4f90*/  LDC R27, c[0x0][0x638] ;  /* 0x00018e00ff1b7b82 */ /* 0x000ee20000000800 */
[----:B------:R-:W-:-:S07]  /*4fa0*/  LOP3.LUT R23, RZ, R9, RZ, 0x33, !PT ;  /* 0x00000009ff177212 */ /* 0x000fce00078e33ff */
[----:B------:R-:W0:Y:S01]  /*4fb0*/  LDC R30, c[0x0][0x610] ;  /* 0x00018400ff1e7b82 */ /* 0x000e220000000800 */
[----:B----4-:R-:W-:Y:S05]  /*4fc0*/  @!P0 BRA `(.L_x_100) ;  /* 0x0000000000288947 */ /* 0x010fea0003800000 */
[----:B------:R-:W4:Y:S02]  /*4fd0*/  LDC R11, c[0x0][0x64c] ;  /* 0x00019300ff0b7b82 */ /* 0x000f240000000800 */
[----:B----4-:R-:W-:-:S05]  /*4fe0*/  IADD3 R11, P0, R18, R11, RZ ;  /* 0x0000000b120b7210 */ /* 0x010fca0007f1e0ff */
[----:B------:R-:W-:-:S04]  /*4ff0*/  IMAD.X R15, RZ, RZ, R7, P0 ;  /* 0x000000ffff0f7224 */ /* 0x000fc800000e0607 */
[----:B------:R-:W-:-:S04]  /*5000*/  IMAD.WIDE.U32 R6, R15, R28, RZ ;  /* 0x0000001c0f067225 */ /* 0x000fc800078e00ff */
[----:B0-----:R-:W-:-:S04]  /*5010*/  IMAD.WIDE.U32 R8, P0, R11, R29, R6 ;  /* 0x0000001d0b087225 */ /* 0x001fc80007800006 */
[----:B------:R-:W-:-:S04]  /*5020*/  IMAD.WIDE.U32 R6, R11, R28, RZ ;  /* 0x0000001c0b067225 */ /* 0x000fc800078e00ff */
[----:B------:R-:W-:Y:S01]  /*5030*/  IMAD.X R13, RZ, RZ, RZ, P0 ;  /* 0x000000ffff0d7224 */ /* 0x000fe200000e06ff */
[----:B------:R-:W-:Y:S01]  /*5040*/  IADD3 RZ, P0, R7, R8, RZ ;  /* 0x0000000807ff7210 */ /* 0x000fe20007f1e0ff */
[----:B------:R-:W-:-:S04]  /*5050*/  IMAD.MOV.U32 R12, RZ, RZ, R9 ;  /* 0x000000ffff0c7224 */ /* 0x000fc800078e0009 */
[----:B------:R-:W-:-:S08]  /*5060*/  IMAD.WIDE.U32.X R6, R15, R29, R12, P0 ;  /* 0x0000001d0f067225 */ /* 0x000fd000000e040c */
.L_x_100:
[----:B--2---:R-:W-:Y:S01]  /*5070*/  SHF.R.U64 R6, R6, R25, R7 ;  /* 0x0000001906067219 */ /* 0x004fe20000001207 */
[----:B0-----:R-:W-:Y:S01]  /*5080*/  VIADD R11, R20, 0xffffffff ;  /* 0xffffffff140b7836 */ /* 0x001fe20000000000 */
[----:B------:R-:W-:Y:S01]  /*5090*/  LOP3.LUT R9, R14, R23, RZ, 0xc0, !PT ;  /* 0x000000170e097212 */ /* 0x000fe200078ec0ff */
[----:B------:R-:W-:Y:S02]  /*50a0*/  IMAD.MOV R17, RZ, RZ, -R17 ;  /* 0x000000ffff117224 */ /* 0x000fe400078e0a11 */
[----:B------:R-:W-:Y:S02]  /*50b0*/  IMAD.MOV R7, RZ, RZ, -R6 ;  /* 0x000000ffff077224 */ /* 0x000fe400078e0a06 */
[----:B------:R-:W-:Y:S01]  /*50c0*/  IMAD R24, R24, R6, R9 ;  /* 0x0000000618187224 */ /* 0x000fe200078e0209 */
[----:B------:R-:W-:Y:S01]  /*50d0*/  LOP3.LUT R9, R16, R11, RZ, 0xc0, !PT ;  /* 0x0000000b10097212 */ /* 0x000fe200078ec0ff */
[----:B-1----:R-:W-:Y:S02]  /*50e0*/  @P4 IMAD R21, R19, R17, R22 ;  /* 0x0000001113154224 */ /* 0x002fe400078e0216 */
[----:B---3--:R-:W-:-:S02]  /*50f0*/  IMAD R6, R7, R27, R18 ;  /* 0x0000001b07067224 */ /* 0x008fc400078e0212 */
[----:B------:R-:W-:Y:S02]  /*5100*/  IMAD R24, R24, R30, R21 ;  /* 0x0000001e18187224 */ /* 0x000fe400078e0215 */
[----:B------:R-:W-:Y:S02]  /*5110*/  IMAD R9, R6, R20, R9 ;  /* 0x0000001406097224 */ /* 0x000fe400078e0209 */
[----:B------:R-:W-:-:S03]  /*5120*/  IMAD.MOV.U32 R7, RZ, RZ, 0x1 ;  /* 0x00000001ff077424 */ /* 0x000fc600078e00ff */
[----:B------:R-:W-:Y:S02]  /*5130*/  SEL R12, R9, R24, !P4 ;  /* 0x00000018090c7207 */ /* 0x000fe40006000000 */
[----:B------:R-:W-:-:S07]  /*5140*/  SEL R24, R24, R9, !P4 ;  /* 0x0000000918187207 */ /* 0x000fce0006000000 */
.L_x_98:
[----:B------:R-:W-:Y:S01]  /*5150*/  LOP3.LUT P0, RZ, R7, 0xff, RZ, 0xc0, !PT ;  /* 0x000000ff07ff7812 */ /* 0x000fe2000780c0ff */
[----:B-1234-:R-:W-:-:S12]  /*5160*/  IMAD.MOV.U32 R16, RZ, RZ, R24 ;  /* 0x000000ffff107224 */ /* 0x01efd800078e0018 */
[----:B------:R-:W-:Y:S05]  /*5170*/  @P0 BRA `(.L_x_101) ;  /* 0xffffffbc00680947 */ /* 0x000fea000383ffff */
[----:B------:R-:W-:Y:S05]  /*5180*/  EXIT ;  /* 0x000000000000794d */ /* 0x000fea0003800000 */
.L_x_3:
[----:B0-----:R-:W-:Y:S01]  /*5190*/  ULDC.64 UR4, c[0x0][0x650] ;  /* 0x0001940000047ab9 */ /* 0x001fe20000000a00 */
        /* <DEDUP_REMOVED lines=25> */
.L_x_103:
[-CC-:B------:R-:W-:Y:S01]  /*5330*/  SHF.R.U64 R16, R14, R18.reuse, R15.reuse ;  /* 0x000000120e107219 */ /* 0x180fe2000000120f */
[----:B------:R-:W0:Y:S01]  /*5340*/  LDC R22, c[0x0][0x618] ;  /* 0x00018600ff167b82 */ /* 0x000e220000000800 */
[----:B------:R-:W-:Y:S01]  /*5350*/  SHF.R.U32.HI R7, RZ, R18, R15 ;  /* 0x00000012ff077219 */ /* 0x000fe2000001160f */
[----:B------:R-:W-:Y:S01]  /*5360*/  ULDC UR4, c[0x0][0x150] ;  /* 0x0000540000047ab9 */ /* 0x000fe20000000800 */
[----:B------:R-:W-:Y:S01]  /*5370*/  IADD3 R9, P0, RZ, -R16, RZ ;  /* 0x80000010ff097210 */ /* 0x000fe20007f1e0ff */
[----:B------:R-:W-:Y:S01]  /*5380*/  IMAD.MOV.U32 R10, RZ, RZ, R0 ;  /* 0x000000ffff0a7224 */ /* 0x000fe200078e0000 */
[----:B------:R-:W-:Y:S01]  /*5390*/  I2FP.F32.U32 R12, R6 ;  /* 0x00000006000c7245 */ /* 0x000fe20000201000 */
[----:B------:R-:W-:Y:S02]  /*53a0*/  IMAD.MOV.U32 R11, RZ, RZ, R5 ;  /* 0x000000ffff0b7224 */ /* 0x000fe400078e0005 */
[----:B------:R-:W1:Y:S01]  /*53b0*/  LDC.64 R24, c[0x0][0x640] ;  /* 0x00019000ff187b82 */ /* 0x000e620000000a00 */
[----:B------:R-:W-:-:S02]  /*53c0*/  IMAD.X R7, RZ, RZ, ~R7, P0 ;  /* 0x000000ffff077224 */ /* 0x000fc400000e0e07 */
[----:B------:R-:W-:Y:S01]  /*53d0*/  FMUL R13, R12, UR4 ;  /* 0x000000040c0d7c20 */ /* 0x000fe20008400000 */
[----:B------:R-:W-:Y:S01]  /*53e0*/  IMAD.WIDE.U32 R10, R9, R20, R10 ;  /* 0x00000014090a7225 */ /* 0x000fe200078e000a */
[----:B------:R-:W-:-:S03]  /*53f0*/  ULDC UR4, c[0x0][0x154] ;  /* 0x0000550000047ab9 */ /* 0x000fc60000000800 */
[----:B------:R-:W-:Y:S01]  /*5400*/  IMAD R12, R7, R20, RZ ;  /* 0x00000014070c7224 */ /* 0x000fe200078e02ff */
[----:B------:R-:W2:Y:S01]  /*5410*/  LDC R15, c[0x0][0x144] ;  /* 0x00005100ff0f7b82 */ /* 0x000ea20000000800 */
[----:B------:R-:W3:Y:S02]  /*5420*/  F2I.U32.TRUNC.NTZ R13, R13 ;  /* 0x0000000d000d7305 */ /* 0x000ee4000020f000 */
[----:B------:R-:W-:Y:S02]  /*5430*/  IMAD R7, R9, R21, R12 ;  /* 0x0000001509077224 */ /* 0x000fe400078e020c */
[----:B------:R-:W-:Y:S02]  /*5440*/  IMAD.MOV.U32 R12, RZ, RZ, 0x1 ;  /* 0x00000001ff0c7424 */ /* 0x000fe400078e00ff */
[----:B------:R-:W-:Y:S01]  /*5450*/  IMAD.IADD R7, R11, 0x1, R7 ;  /* 0x000000010b077824 */ /* 0x000fe200078e0207 */
[----:B------:R-:W4:Y:S04]  /*5460*/  LDC R18, c[0x0][0x608] ;  /* 0x00018200ff127b82 */ /* 0x000f280000000800 */
[----:B0-----:R-:W-:-:S02]  /*5470*/  SHF.R.U64 R14, R10, R22, R7 ;  /* 0x000000160a0e7219 */ /* 0x001fc40000001207 */
[----:B------:R-:W-:Y:S02]  /*5480*/  I2FP.F32.U32 R10, R8 ;  /* 0x00000008000a7245 */ /* 0x000fe40000201000 */
[----:B------:R-:W0:Y:S01]  /*5490*/  LDC R23, c[0x0][0x658] ;  /* 0x00019600ff177b82 */ /* 0x000e220000000800 */
[----:B-1----:R-:W-:Y:S01]  /*54a0*/  ISETP.NE.U32.AND P0, PT, R24, RZ, PT ;  /* 0x000000ff1800720c */ /* 0x002fe20003f05070 */
[----:B---3--:R-:W-:Y:S01]  /*54b0*/  IMAD.MOV R9, RZ, RZ, -R13 ;  /* 0x000000ffff097224 */ /* 0x008fe200078e0a0d */
[----:B------:R-:W-:Y:S01]  /*54c0*/  SHF.R.U32.HI R7, RZ, R22, R7 ;  /* 0x00000016ff077219 */ /* 0x000fe20000011607 */
[----:B------:R-:W-:Y:S01]  /*54d0*/  FMUL R10, R10, UR4 ;  /* 0x000000040a0a7c20 */ /* 0x000fe20008400000 */
[----:B------:R-:W-:-:S03]  /*54e0*/  ISETP.NE.AND.EX P0, PT, R25, RZ, PT, P0 ;  /* 0x000000ff1900720c */ /* 0x000fc60003f05300 */
[----:B------:R-:W1:Y:S01]  /*54f0*/  LDC R21, c[0x0][0x148] ;  /* 0x00005200ff157b82 */ /* 0x000e620000000800 */
[----:B--2---:R-:W-:Y:S01]  /*5500*/  IMAD R22, R15, R9, R6 ;  /* 0x000000090f167224 */ /* 0x004fe200078e0206 */
[----:B------:R2:W3:Y:S06]  /*5510*/  F2I.U32.TRUNC.NTZ R19, R10 ;  /* 0x0000000a00137305 */ /* 0x0004ec000020f000 */
[----:B------:R-:W1:Y:S01]  /*5520*/  LDC R20, c[0x0][0x600] ;  /* 0x00018000ff147b82 */ /* 0x000e620000000800 */
[-CC-:B----4-:R-:W-:Y:S02]  /*5530*/  SHF.R.U64 R17, R14, R18.reuse, R7.reuse ;  /* 0x000000120e117219 */ /* 0x190fe40000001207 */
[----:B------:R-:W-:Y:S01]  /*5540*/  SHF.R.U32.HI R6, RZ, R18, R7 ;  /* 0x00000012ff067219 */ /* 0x000fe20000011607 */
[----:B------:R-:W-:-:S04]  /*5550*/  IMAD.MOV.U32 R18, RZ, RZ, -0x1 ;  /* 0xffffffffff127424 */ /* 0x000fc800078e00ff */
[----:B------:R-:W4:Y:S01]  /*5560*/  LDC R26, c[0x0][0x648] ;  /* 0x00019200ff1a7b82 */ /* 0x000f220000000800 */
[-C--:B0-----:R-:W-:Y:S02]  /*5570*/  SHF.L.U32 R9, R18, R23.reuse, RZ ;  /* 0x0000001712097219 */ /* 0x081fe400000006ff */
[-CC-:B------:R-:W-:Y:S02]  /*5580*/  SHF.R.U64 R18, R17, R23.reuse, R6.reuse ;  /* 0x0000001711127219 */ /* 0x180fe40000001206 */
[-C--:B------:R-:W-:Y:S02]  /*5590*/  SHF.R.U32.HI R7, RZ, R23.reuse, R6 ;  /* 0x00000017ff077219 */ /* 0x080fe40000011606 */
[----:B------:R-:W-:Y:S01]  /*55a0*/  SHF.L.U32 R23, R12, R23, RZ ;  /* 0x000000170c177219 */ /* 0x000fe200000006ff */
[----:B------:R-:W0:Y:S01]  /*55b0*/  LDC R27, c[0x0][0x638] ;  /* 0x00018e00ff1b7b82 */ /* 0x000e220000000800 */
[----:B------:R-:W-:Y:S01]  /*55c0*/  LOP3.LUT R28, RZ, R9, RZ, 0x33, !PT ;  /* 0x00000009ff1c7212 */ /* 0x000fe200078e33ff */
[----:B------:R-:W-:-:S06]  /*55d0*/  IMAD.MOV.U32 R6, RZ, RZ, R18 ;  /* 0x000000ffff067224 */ /* 0x000fcc00078e0012 */
[----:B------:R-:W0:Y:S01]  /*55e0*/  LDC R29, c[0x0][0x610] ;  /* 0x00018400ff1d7b82 */ /* 0x000e220000000800 */
[----:B--23--:R-:W-:Y:S05]  /*55f0*/  @!P0 BRA `(.L_x_104) ;  /* 0x0000000000288947 */ /* 0x00cfea0003800000 */
[----:B------:R-:W2:Y:S02]  /*5600*/  LDC R9, c[0x0][0x64c] ;  /* 0x00019300ff097b82 */ /* 0x000ea40000000800 */
[----:B--2---:R-:W-:-:S05]  /*5610*/  IADD3 R9, P0, R18, R9, RZ ;  /* 0x0000000912097210 */ /* 0x004fca0007f1e0ff */
        /* <DEDUP_REMOVED lines=8> */
.L_x_104:
[----:B----4-:R-:W-:Y:S01]  /*56a0*/  SHF.R.U64 R7, R6, R26, R7 ;  /* 0x0000001a06077219 */ /* 0x010fe20000001207 */
[----:B-1----:R-:W-:Y:S01]  /*56b0*/  VIADD R11, R20, 0xffffffff ;  /* 0xffffffff140b7836 */ /* 0x002fe20000000000 */
[----:B------:R-:W-:Y:S01]  /*56c0*/  LOP3.LUT R6, R17, R28, RZ, 0xc0, !PT ;  /* 0x0000001c11067212 */ /* 0x000fe200078ec0ff */
[----:B------:R-:W-:Y:S02]  /*56d0*/  IMAD.MOV R19, RZ, RZ, -R19 ;  /* 0x000000ffff137224 */ /* 0x000fe400078e0a13 */
[----:B------:R-:W-:Y:S01]  /*56e0*/  IMAD.MOV R9, RZ, RZ, -R7 ;  /* 0x000000ffff097224 */ /* 0x000fe200078e0a07 */
[----:B------:R-:W-:Y:S01]  /*56f0*/  LOP3.LUT R11, R14, R11, RZ, 0xc0, !PT ;  /* 0x0000000b0e0b7212 */ /* 0x000fe200078ec0ff */
[----:B------:R-:W-:Y:S02]  /*5700*/  @P4 IMAD R22, R21, R19, R8 ;  /* 0x0000001315164224 */ /* 0x000fe400078e0208 */
[----:B------:R-:W-:Y:S02]  /*5710*/  IMAD R7, R23, R7, R6 ;  /* 0x0000000717077224 */ /* 0x000fe400078e0206 */
[----:B0-----:R-:W-:-:S02]  /*5720*/  IMAD R6, R9, R27, R18 ;  /* 0x0000001b09067224 */ /* 0x001fc400078e0212 */
[----:B------:R-:W-:Y:S02]  /*5730*/  IMAD R14, R7, R29, R22 ;  /* 0x0000001d070e7224 */ /* 0x000fe400078e0216 */
[----:B------:R-:W-:Y:S02]  /*5740*/  IMAD R7, R6, R20, R11 ;  /* 0x0000001406077224 */ /* 0x000fe400078e020b */
[----:B------:R-:W-:Y:S02]  /*5750*/  IMAD.MOV.U32 R10, RZ, RZ, 0x1 ;  /* 0x00000001ff0a7424 */ /* 0x000fe400078e00ff */
[----:B------:R-:W-:Y:S01]  /*5760*/  IMAD.MOV.U32 R9, RZ, RZ, R16 ;  /* 0x000000ffff097224 */ /* 0x000fe200078e0010 */
[----:B------:R-:W-:Y:S02]  /*5770*/  SEL R17, R7, R14, !P4 ;  /* 0x0000000e07117207 */ /* 0x000fe40006000000 */
[----:B------:R-:W-:-:S07]  /*5780*/  SEL R14, R14, R7, !P4 ;  /* 0x000000070e0e7207 */ /* 0x000fce0006000000 */
.L_x_102:
[----:B------:R-:W-:-:S08]  /*5790*/  NOP ;  /* 0x0000000000007918 */ /* 0x000fd00000000000 */
[----:B------:R-:W0:-:S00]  /*57a0*/  USETMAXREG.DEALLOC.CTAPOOL 0x28 ;  /* 0x00000028000079c8 */ /* 0x000e0000080e0500 */
[----:B0-----:R-:W-:-:S13]  /*57b0*/  ISETP.NE.AND P0, PT, R3, RZ, PT ;  /* 0x000000ff0300720c */ /* 0x001fda0003f05270 */
[----:B------:R-:W-:Y:S05]  /*57c0*/  @P0 EXIT ;  /* 0x000000000000094d */ /* 0x000fea0003800000 */
[----:B------:R-:W-:Y:S01]  /*57d0*/  LOP3.LUT P0, RZ, R10, 0xff, RZ, 0xc0, !PT ;  /* 0x000000ff0aff7812 */ /* 0x000fe2000780c0ff */
[----:B------:R-:W-:Y:S02]  /*57e0*/  IMAD.MOV.U32 R10, RZ, RZ, 0x1 ;  /* 0x00000001ff0a7424 */ /* 0x000fe400078e00ff */
[----:B------:R-:W-:-:S10]  /*57f0*/  IMAD.MOV.U32 R13, RZ, RZ, RZ ;  /* 0x000000ffff0d7224 */ /* 0x000fd400078e00ff */
[----:B------:R-:W-:Y:S05]  /*5800*/  @!P0 BRA `(.L_x_105) ;  /* 0x0000000c00388947 */ /* 0x000fea0003800000 */
[----:B------:R-:W0:Y:S01]  /*5810*/  LDC R3, c[0x0][0x28c] ;  /* 0x0000a300ff037b82 */ /* 0x000e220000000800 */
[----:B------:R-:W-:Y:S01]  /*5820*/  ULDC UR5, c[0x0][0x600] ;  /* 0x0001800000057ab9 */ /* 0x000fe20000000800 */
[----:B------:R-:W-:Y:S01]  /*5830*/  ULDC UR4, c[0x0][0xc] ;  /* 0x0000030000047ab9 */ /* 0x000fe20000000800 */
[----:B------:R-:W-:Y:S01]  /*5840*/  UIADD3 UR16, UR5, -0x1, URZ ;  /* 0xffffffff05107890 */ /* 0x000fe2000fffe03f */
[C---:B------:R-:W-:Y:S01]  /*5850*/  LOP3.LUT P2, RZ, R2.reuse, 0x7f, RZ, 0xc0, !PT ;  /* 0x0000007f02ff7812 */ /* 0x040fe2000784c0ff */
[----:B------:R-:W-:Y:S01]  /*5860*/  ULDC UR6, c[0x0][0x658] ;  /* 0x0001960000067ab9 */ /* 0x000fe20000000800 */
[----:B------:R-:W-:Y:S01]  /*5870*/  ULDC UR5, c[0x0][0x10] ;  /* 0x0000040000057ab9 */ /* 0x000fe20000000800 */
[----:B------:R-:W-:Y:S01]  /*5880*/  UMOV UR7, 0xffffffff ;  /* 0xffffffff00077882 */ /* 0x000fe20000000000 */
[----:B------:R-:W-:Y:S01]  /*5890*/  UMOV UR8, 0x1 ;  /* 0x0000000100087882 */ /* 0x000fe20000000000 */
[----:B------:R-:W-:Y:S01]  /*58a0*/  UIMAD.WIDE.U32 UR4, UR4, UR5, URZ ;  /* 0x00000005040472a5 */ /* 0x000fe2000f8e003f */
[----:B------:R-:W-:Y:S01]  /*58b0*/  LOP3.LUT P0, RZ, R2, 0x1f, RZ, 0xc0, !PT ;  /* 0x0000001f02ff7812 */ /* 0x000fe2000780c0ff */
[----:B------:R-:W-:Y:S01]  /*58c0*/  USHF.L.U32 UR7, UR7, UR6, URZ ;  /* 0x0000000607077299 */ /* 0x000fe2000800063f */
[----:B------:R-:W-:Y:S01]  /*58d0*/  BSSY B0, `(.L_x_105) ;  /* 0x00000c1000007945 */ /* 0x000fe20003800000 */
[----:B------:R-:W-:Y:S01]  /*58e0*/  USHF.L.U32 UR18, UR8, UR6, URZ ;  /* 0x0000000608127299 */ /* 0x000fe2000800063f */
[----:B------:R-:W-:Y:S01]  /*58f0*/  IMAD.MOV.U32 R15, RZ, RZ, 0x1 ;  /* 0x00000001ff0f7424 */ /* 0x000fe200078e00ff */
[----:B------:R-:W-:Y:S01]  /*5900*/  LOP3.LUT R16, R4, 0x2, RZ, 0xfc, !PT ;  /* 0x0000000204107812 */ /* 0x000fe200078efcff */
[----:B------:R-:W-:Y:S01]  /*5910*/  ULDC UR6, c[0x0][0x14] ;  /* 0x0000050000067ab9 */ /* 0x000fe20000000800 */
[----:B------:R-:W-:Y:S01]  /*5920*/  PLOP3.LUT P0, PT, P0, P2, PT, 0x8a, 0x0 ;  /* 0x000000000000781c */ /* 0x000fe20000705172 */
[----:B------:R-:W-:Y:S01]  /*5930*/  UIMAD.WIDE.U32 UR20, UR4, UR6, URZ ;  /* 0x00000006041472a5 */ /* 0x000fe2000f8e003f */
[----:B------:R-:W-:Y:S01]  /*5940*/  IMAD.MOV.U32 R10, RZ, RZ, 0x1 ;  /* 0x00000001ff0a7424 */ /* 0x000fe200078e00ff */
[----:B------:R-:W-:Y:S01]  /*5950*/  UIMAD UR13, UR5, UR6, URZ ;  /* 0x00000006050d72a4 */ /* 0x000fe2000f8e023f */
[----:B------:R-:W-:Y:S01]  /*5960*/  IMAD.MOV.U32 R13, RZ, RZ, RZ ;  /* 0x000000ffff0d7224 */ /* 0x000fe200078e00ff */
[----:B------:R-:W-:Y:S01]  /*5970*/  ULOP3.LUT UR17, URZ, UR7, URZ, 0x33, !UPT ;  /* 0x000000073f117292 */ /* 0x000fe2000f8e333f */
[----:B0-----:R-:W-:Y:S01]  /*5980*/  VIADD R3, R3, 0x1f ;  /* 0x0000001f03037836 */ /* 0x001fe20000000000 */
[----:B------:R-:W-:Y:S01]  /*5990*/  UIADD3 UR13, UR21, UR13, URZ ;  /* 0x0000000d150d7290 */ /* 0x000fe2000fffe03f */
[----:B------:R-:W-:-:S03]  /*59a0*/  ULDC.64 UR22, c[0x0][0x198] ;  /* 0x0000660000167ab9 */ /* 0x000fc60000000a00 */
[----:B------:R-:W-:-:S04]  /*59b0*/  SHF.R.S32.HI R6, RZ, 0x1f, R3 ;  /* 0x0000001fff067819 */ /* 0x000fc80000011403 */
[----:B------:R-:W-:-:S04]  /*59c0*/  LEA.HI R6, R6, R3, RZ, 0x5 ;  /* 0x0000000306067211 */ /* 0x000fc800078f28ff */
[----:B------:R-:W-:-:S05]  /*59d0*/  SHF.R.S32.HI R12, RZ, 0x5, R6 ;  /* 0x00000005ff0c7819 */ /* 0x000fca0000011406 */
[----:B------:R-:W-:-:S07]  /*59e0*/  VIADD R11, R12, 0x1 ;  /* 0x000000010c0b7836 */ /* 0x000fce0000000000 */
.L_x_117:
[----:B------:R-:W-:-:S03]  /*59f0*/  UMOV UR4, 0xffffffff ;  /* 0xffffffff00047882 */ /* 0x000fc60000000000 */
[----:B------:R-:W-:Y:S05]  /*5a00*/  BRA.DIV UR4, `(.L_x_106) ;  /* 0x0000000e04847947 */ /* 0x000fea000b800000 */
[----:B------:R-:W-:-:S13]  /*5a10*/  ELECT P1, URZ, PT ;  /* 0x00000000003f782f */ /* 0x000fda0003820000 */
.L_x_127:
[----:B------:R-:W0:Y:S01]  /*5a20*/  LDC R2, c[0x0][0x28c] ;  /* 0x0000a300ff027b82 */ /* 0x000e220000000800 */
[----:B------:R-:W-:Y:S01]  /*5a30*/  BSSY B1, `(.L_x_107) ;  /* 0x0000037000017945 */ /* 0x000fe20003800000 */
[----:B0-----:R-:W-:-:S13]  /*5a40*/  ISETP.LT.OR P1, PT, R2, 0x1, !P1 ;  /* 0x000000010200780c */ /* 0x001fda0004f21670 */
[----:B------:R-:W-:Y:S05]  /*5a50*/  @P1 BRA `(.L_x_108) ;  /* 0x0000000000d01947 */ /* 0x000fea0003800000 */
[----:B------:R-:W-:Y:S02]  /*5a60*/  IMAD.SHL.U32 R17, R17, 0x40, RZ ;  /* 0x0000004011117824 */ /* 0x000fe400078e00ff */
[----:B------:R-:W-:Y:S02]  /*5a70*/  IMAD.SHL.U32 R14, R14, 0x80, RZ ;  /* 0x000000800e0e7824 */ /* 0x000fe400078e00ff */
[----:B------:R-:W-:Y:S02]  /*5a80*/  IMAD.MOV.U32 R20, RZ, RZ, RZ ;  /* 0x000000ffff147224 */ /* 0x000fe400078e00ff */
[----:B------:R-:W-:Y:S02]  /*5a90*/  IMAD.MOV.U32 R2, RZ, RZ, R11 ;  /* 0x000000ffff027224 */ /* 0x000fe400078e000b */
[----:B------:R-:W-:Y:S02]  /*5aa0*/  IMAD.MOV.U32 R3, RZ, RZ, R10 ;  /* 0x000000ffff037224 */ /* 0x000fe400078e000a */
[----:B------:R-:W-:-:S07]  /*5ab0*/  IMAD.MOV.U32 R6, RZ, RZ, R13 ;  /* 0x000000ffff067224 */ /* 0x000fce00078e000d */
.L_x_112:
[----:B------:R-:W0:Y:S01]  /*5ac0*/  S2R R8, SR_CgaCtaId ;  /* 0x0000000000087919 */ /* 0x000e220000008800 */
[----:B------:R-:W-:-:S04]  /*5ad0*/  MOV R7, 0x400 ;  /* 0x0000040000077802 */ /* 0x000fc80000000f00 */
[----:B0-----:R-:W-:Y:S02]  /*5ae0*/  LEA R19, R8, R7, 0x18 ;  /* 0x0000000708137211 */ /* 0x001fe400078ec0ff */
[----:B------:R-:W-:Y:S01]  /*5af0*/  SHF.L.U32 R7, R3, 0x1f, RZ ;  /* 0x0000001f03077819 */ /* 0x000fe200000006ff */
[----:B------:R-:W0:Y:S02]  /*5b00*/  @!P2 LDC R8, c[0x0][0x500] ;  /* 0x00014000ff08ab82 */ /* 0x000e240000000800 */
[----:B------:R-:W-:-:S04]  /*5b10*/  IMAD R18, R6, 0x8, R19 ;  /* 0x0000000806127824 */ /* 0x000fc800078e0213 */
[----:B------:R-:W1:Y:S02]  /*5b20*/  SYNCS.PHASECHK.TRANS64.TRYWAIT P1, [R18+URZ+0x18], R7 ;  /* 0x00001807120075a7 */ /* 0x000e64000802017f */
[----:B-1----:R-:W-:Y:S05]  /*5b30*/  @!P1 BRA `(.L_x_109) ;  /* 0x0000000c00589947 */ /* 0x002fea0003800000 */
.L_x_128:
[----:B-1----:R-:W-:Y:S01]  /*5b40*/  PRMT R7, R16, 0x9910, RZ ;  /* 0x0000991010077816 */ /* 0x002fe200000000ff */
[----:B0-----:R0:W-:Y:S03]  /*5b50*/  @!P2 SYNCS.ARRIVE.TRANS64 RZ, [R18+URZ], R8 ;  /* 0x0000000812ffa9a7 */ /* 0x0011e6000800003f */
[----:B------:R-:W-:-:S13]  /*5b60*/  ISETP.NE.AND P1, PT, R7, 0x2, PT ;  /* 0x000000020700780c */ /* 0x000fda0003f25270 */
[----:B0-----:R-:W-:Y:S05]  /*5b70*/  @P1 BRA `(.L_x_110) ;  /* 0x0000000000041947 */ /* 0x001fea0003800000 */
[----:B------:R-:W-:Y:S01]  /*5b80*/  BPT.TRAP 0x1 ;  /* 0x000000040000795c */ /* 0x000fe20000300000 */
.L_x_110:
[----:B------:R-:W-:Y:S05]  /*5b90*/  @P0 BRA `(.L_x_111) ;  /* 0x0000000000040947 */ /* 0x000fea0003800000 */
[----:B------:R-:W-:Y:S01]  /*5ba0*/  BPT.TRAP 0x1 ;  /* 0x000000040000795c */ /* 0x000fe20000300000 */
.L_x_111:
[--C-:B------:R-:W-:Y:S01]  /*5bb0*/  IMAD R7, R6, 0x1000, R19.reuse ;  /* 0x0000100006077824 */ /* 0x100fe200078e0213 */
[----:B------:R-:W-:Y:S01]  /*5bc0*/  R2UR UR9, R18 ;  /* 0x00000000120972ca */ /* 0x000fe200000e0000 */
[----:B------:R-:W-:Y:S01]  /*5bd0*/  IMAD R19, R6, 0x800, R19 ;  /* 0x0000080006137824 */ /* 0x000fe200078e0213 */
[----:B------:R-:W-:Y:S01]  /*5be0*/  UIADD3 UR4, UP0, UR22, 0xf0, URZ ;  /* 0x000000f016047890 */ /* 0x000fe2000ff1e03f */
[----:B------:R-:W-:Y:S01]  /*5bf0*/  VIADD R2, R2, 0xffffffff ;  /* 0xffffffff02027836 */ /* 0x000fe20000000000 */
[----:B------:R-:W-:Y:S01]  /*5c00*/  R2UR UR5, R7 ;  /* 0x00000000070572ca */ /* 0x000fe200000e0000 */
[----:B------:R-:W-:Y:S01]  /*5c10*/  UIADD3 UR24, UP1, UR22, 0x1f0, URZ ;  /* 0x000001f016187890 */ /* 0x000fe2000ff3e03f */
[----:B------:R-:W-:Y:S01]  /*5c20*/  R2UR UR8, R19 ;  /* 0x00000000130872ca */ /* 0x000fe200000e0000 */
[----:B------:R-:W-:Y:S01]  /*5c30*/  VIADD R6, R6, 0x1 ;  /* 0x0000000106067836 */ /* 0x000fe20000000000 */
[----:B------:R-:W-:Y:S01]  /*5c40*/  R2UR UR11, R14 ;  /* 0x000000000e0b72ca */ /* 0x000fe200000e0000 */
[----:B------:R-:W-:Y:S01]  /*5c50*/  UIADD3.X UR25, URZ, UR23, URZ, UP1, !UPT ;  /* 0x000000173f197290 */ /* 0x000fe20008ffe43f */
[C---:B------:R-:W-:Y:S01]  /*5c60*/  R2UR UR10, R20.reuse ;  /* 0x00000000140a72ca */ /* 0x040fe200000e0000 */
[----:B------:R-:W-:Y:S01]  /*5c70*/  UMOV UR6, 0x0 ;  /* 0x0000000000067882 */ /* 0x000fe20000000000 */
[----:B------:R-:W-:Y:S01]  /*5c80*/  R2UR UR12, R9 ;  /* 0x00000000090c72ca */ /* 0x000fe200000e0000 */
[----:B------:R-:W-:Y:S01]  /*5c90*/  UMOV UR7, 0x10000000 ;  /* 0x1000000000077882 */ /* 0x000fe20000000000 */
[----:B------:R-:W-:Y:S01]  /*5ca0*/  R2UR UR19, R17 ;  /* 0x00000000111372ca */ /* 0x000fe200000e0000 */
[----:B------:R-:W-:Y:S01]  /*5cb0*/  VIADD R20, R20, 0x20 ;  /* 0x0000002014147836 */ /* 0x000fe20000000000 */
[----:B------:R-:W-:Y:S01]  /*5cc0*/  ISETP.GT.AND P3, PT, R2, 0x1, PT ;  /* 0x000000010200780c */ /* 0x000fe20003f64270 */
[----:B------:R-:W-:Y:S01]  /*5cd0*/  UIADD3 UR14, UR5, 0x100, URZ ;  /* 0x00000100050e7890 */ /* 0x000fe2000fffe03f */
[----:B------:R-:W-:Y:S01]  /*5ce0*/  ISETP.NE.AND P1, PT, R6, 0x3, PT ;  /* 0x000000030600780c */ /* 0x000fe20003f25270 */
[----:B------:R-:W-:-:S02]  /*5cf0*/  UIADD3.X UR5, URZ, UR23, URZ, UP0, !UPT ;  /* 0x000000173f057290 */ /* 0x000fc400087fe43f */
[----:B------:R-:W-:Y:S01]  /*5d00*/  UIADD3 UR15, UR8, 0x3100, URZ ;  /* 0x00003100080f7890 */ /* 0x000fe2000fffe03f */
[----:B------:R-:W-:Y:S02]  /*5d10*/  SEL R8, RZ, 0x1, P1 ;  /* 0x00000001ff087807 */ /* 0x000fe40000800000 */
[----:B------:R-:W-:Y:S01]  /*5d20*/  UMOV UR8, UR14 ;  /* 0x0000000e00087c82 */ /* 0x000fe20008000000 */
[----:B------:R-:W-:Y:S02]  /*5d30*/  SEL R6, R6, RZ, P1 ;  /* 0x000000ff06067207 */ /* 0x000fe40000800000 */
[----:B------:R-:W-:Y:S01]  /*5d40*/  LOP3.LUT R3, R3, R8, RZ, 0x3c, !PT ;  /* 0x0000000803037212 */ /* 0x000fe200078e3cff */
[----:B------:R0:W-:Y:S02]  /*5d50*/  UTMALDG.3D [UR8], [UR4], desc[UR6] ;  /* 0x00000608040075b4 */ /* 0x0001e40008011000 */
[----:B0-----:R-:W-:Y:S01]  /*5d60*/  UMOV UR8, UR15 ;  /* 0x0000000f00087c82 */ /* 0x001fe20008000000 */
[----:B------:R-:W-:-:S02]  /*5d70*/  UMOV UR11, UR19 ;  /* 0x00000013000b7c82 */ /* 0x000fc40008000000 */
[----:B------:R0:W-:Y:S02]  /*5d80*/  UTMALDG.3D [UR8], [UR24], desc[UR6] ;  /* 0x00000608180075b4 */ /* 0x0001e40008011000 */
[----:B0-----:R-:W-:Y:S05]  /*5d90*/  @P3 BRA `(.L_x_112) ;  /* 0xfffffffc00483947 */ /* 0x001fea000383ffff */
.L_x_108:
[----:B------:R-:W-:Y:S05]  /*5da0*/  BSYNC B1 ;  /* 0x0000000000017941 */ /* 0x000fea0003800000 */
.L_x_107:
[----:B------:R-:W-:Y:S01]  /*5db0*/  LOP3.LUT P3, RZ, R15, 0xff, RZ, 0xc0, !PT ;  /* 0x000000ff0fff7812 */ /* 0x000fe2000786c0ff */
[----:B------:R-:W-:Y:S01]  /*5dc0*/  IMAD.IADD R6, R12, 0x1, R13 ;  /* 0x000000010c067824 */ /* 0x000fe200078e020d */
[----:B------:R-:W-:Y:S01]  /*5dd0*/  IADD3 R0, P5, R0, UR20, RZ ;  /* 0x0000001400007c10 */ /* 0x000fe2000ffbe0ff */
[----:B------:R-:W-:Y:S01]  /*5de0*/  ULDC.64 UR4, c[0x0][0x650] ;  /* 0x0001940000047ab9 */ /* 0x000fe20000000a00 */
[----:B------:R-:W-:Y:S01]  /*5df0*/  BSSY B1, `(.L_x_113) ;  /* 0x000006c000017945 */ /* 0x000fe20003800000 */
[----:B------:R-:W-:Y:S01]  /*5e00*/  IMAD.MOV.U32 R14, RZ, RZ, -0x1 ;  /* 0xffffffffff0e7424 */ /* 0x000fe200078e00ff */
[----:B------:R-:W-:Y:S01]  /*5e10*/  ISETP.GT.U32.AND P1, PT, R6, 0x2, PT ;  /* 0x000000020600780c */ /* 0x000fe20003f24070 */
[----:B------:R-:W-:Y:S01]  /*5e20*/  IMAD.MOV.U32 R17, RZ, RZ, -0x1 ;  /* 0xffffffffff117424 */ /* 0x000fe200078e00ff */
[----:B------:R-:W-:Y:S01]  /*5e30*/  IADD3.X R5, R5, UR13, RZ, P5, !PT ;  /* 0x0000000d05057c10 */ /* 0x000fe2000affe4ff */
[----:B------:R-:W-:Y:S01]  /*5e40*/  IMAD.MOV.U32 R9, RZ, RZ, -0x1 ;  /* 0xffffffffff097424 */ /* 0x000fe200078e00ff */
[----:B------:R-:W-:-:S02]  /*5e50*/  ISETP.LT.U32.AND P1, PT, R12, 0x3, P1 ;  /* 0x000000030c00780c */ /* 0x000fc40000f21070 */
[----:B------:R-:W-:Y:S01]  /*5e60*/  PRMT R15, RZ, 0x7610, R15 ;  /* 0x00007610ff0f7816 */ /* 0x000fe2000000000f */
[----:B------:R-:W0:Y:S01]  /*5e70*/  @P3 S2R R3, SR_CgaCtaId ;  /* 0x0000000000033919 */ /* 0x000e220000008800 */
[----:B------:R-:W-:-:S04]  /*5e80*/  @P3 MOV R2, 0x400 ;  /* 0x0000040000023802 */ /* 0x000fc80000000f00 */
[----:B0-----:R-:W-:Y:S01]  /*5e90*/  @P3 LEA R7, R3, R2, 0x18 ;  /* 0x0000000203073211 */ /* 0x001fe200078ec0ff */
[----:B------:R-:W-:-:S03]  /*5ea0*/  IMAD.WIDE.U32 R2, R6, -0x55555555, RZ ;  /* 0xaaaaaaab06027825 */ /* 0x000fc600078e00ff */
[----:B------:R0:W-:Y:S01]  /*5eb0*/  @P3 SYNCS.ARRIVE.TRANS64.A1T0 RZ, [R7+URZ+0x48], RZ ;  /* 0x000048ff07ff39a7 */ /* 0x0001e2000810003f */
[----:B------:R-:W-:Y:S02]  /*5ec0*/  ISETP.GE.U32.AND P3, PT, R12, 0x3, PT ;  /* 0x000000030c00780c */ /* 0x000fe40003f66070 */
[----:B------:R-:W-:Y:S02]  /*5ed0*/  PRMT R2, RZ, 0x7610, R2 ;  /* 0x00007610ff027816 */ /* 0x000fe40000000002 */
[----:B0-----:R-:W-:Y:S02]  /*5ee0*/  SHF.R.U32.HI R7, RZ, 0x1, R3 ;  /* 0x00000001ff077819 */ /* 0x001fe40000011603 */
[----:B------:R-:W-:Y:S02]  /*5ef0*/  SEL R3, RZ, 0x1, !P1 ;  /* 0x00000001ff037807 */ /* 0x000fe40004800000 */
[----:B------:R-:W-:Y:S01]  /*5f00*/  ISETP.GE.U32.AND P1, PT, R0, UR4, PT ;  /* 0x0000000400007c0c */ /* 0x000fe2000bf26070 */
[----:B------:R-:W-:Y:S01]  /*5f10*/  IMAD R13, R7, -0x3, R6 ;  /* 0xfffffffd070d7824 */ /* 0x000fe200078e0206 */
[----:B------:R-:W-:-:S02]  /*5f20*/  LOP3.LUT R10, R10, R3, RZ, 0x3c, !PT ;  /* 0x000000030a0a7212 */ /* 0x000fc400078e3cff */
[----:B------:R-:W-:Y:S02]  /*5f30*/  ISETP.GE.U32.AND.EX P1, PT, R5, UR5, PT, P1 ;  /* 0x0000000505007c0c */ /* 0x000fe4000bf26110 */
[----:B------:R-:W-:-:S11]  /*5f40*/  @P3 LOP3.LUT R10, R10, 0x1, R7, 0x78, !PT ;  /* 0x000000010a0a3812 */ /* 0x000fd600078e7807 */
[----:B------:R-:W-:Y:S05]  /*5f50*/  @P1 BRA `(.L_x_114) ;  /* 0x0000000400541947 */ /* 0x000fea0003800000 */
[----:B------:R-:W-:Y:S01]  /*5f60*/  ULDC.64 UR4, c[0x0][0x628] ;  /* 0x00018a0000047ab9 */ /* 0x000fe20000000a00 */
[----:B------:R-:W0:Y:S01]  /*5f70*/  S2R R17, SR_CTAID.X ;  /* 0x0000000000117919 */ /* 0x000e220000002500 */
[----:B------:R-:W-:Y:S01]  /*5f80*/  ISETP.NE.U32.AND P1, PT, RZ, UR4, PT ;  /* 0x00000004ff007c0c */ /* 0x000fe2000bf25070 */
[----:B------:R-:W-:Y:S01]  /*5f90*/  ULDC UR7, c[0x0][0x630] ;  /* 0x00018c0000077ab9 */ /* 0x000fe20000000800 */
[----:B------:R-:W-:Y:S01]  /*5fa0*/  IMAD.MOV.U32 R2, RZ, RZ, R0 ;  /* 0x000000ffff027224 */ /* 0x000fe200078e0000 */
[----:B------:R-:W1:Y:S01]  /*5fb0*/  S2R R14, SR_CTAID.Y ;  /* 0x00000000000e7919 */ /* 0x000e620000002600 */
[----:B------:R-:W-:Y:S01]  /*5fc0*/  ISETP.NE.AND.EX P1, PT, RZ, UR5, PT, P1 ;  /* 0x00000005ff007c0c */ /* 0x000fe2000bf25310 */
[----:B------:R-:W-:-:S12]  /*5fd0*/  IMAD.MOV.U32 R3, RZ, RZ, R5 ;  /* 0x000000ffff037224 */ /* 0x000fd800078e0005 */
[----:B------:R-:W-:Y:S05]  /*5fe0*/  @!P1 BRA `(.L_x_115) ;  /* 0x0000000000289947 */ /* 0x000fea0003800000 */
[----:B------:R-:W-:Y:S02]  /*5ff0*/  ULDC UR6, c[0x0][0x634] ;  /* 0x00018d0000067ab9 */ /* 0x000fe40000000800 */
[----:B------:R-:W-:-:S05]  /*6000*/  IADD3 R9, P1, R0, UR6, RZ ;  /* 0x0000000600097c10 */ /* 0x000fca000ff3e0ff */
[----:B------:R-:W-:-:S04]  /*6010*/  IMAD.X R19, RZ, RZ, R5, P1 ;  /* 0x000000ffff137224 */ /* 0x000fc800008e0605 */
[----:B------:R-:W-:-:S04]  /*6020*/  IMAD.WIDE.U32 R6, R19, UR4, RZ ;  /* 0x0000000413067c25 */ /* 0x000fc8000f8e00ff */
[----:B------:R-:W-:-:S04]  /*6030*/  IMAD.WIDE.U32 R6, P1, R9, UR5, R6 ;  /* 0x0000000509067c25 */ /* 0x000fc8000f820006 */
[----:B------:R-:W-:-:S04]  /*6040*/  IMAD.WIDE.U32 R8, R9, UR4, RZ ;  /* 0x0000000409087c25 */ /* 0x000fc8000f8e00ff */
[----:B------:R-:W-:Y:S01]  /*6050*/  IMAD.X R3, RZ, RZ, RZ, P1 ;  /* 0x000000ffff037224 */ /* 0x000fe200008e06ff */
[----:B------:R-:W-:Y:S01]  /*6060*/  IADD3 RZ, P1, R9, R6, RZ ;  /* 0x0000000609ff7210 */ /* 0x000fe20007f3e0ff */
[----:B------:R-:W-:-:S04]  /*6070*/  IMAD.MOV.U32 R2, RZ, RZ, R7 ;  /* 0x000000ffff027224 */ /* 0x000fc800078e0007 */
[----:B------:R-:W-:-:S08]  /*6080*/  IMAD.WIDE.U32.X R2, R19, UR5, R2, P1 ;  /* 0x0000000513027c25 */ /* 0x000fd000088e0402 */
.L_x_115:
[--C-:B------:R-:W-:Y:S01]  /*6090*/  SHF.R.U64 R8, R2, UR7, R3.reuse ;  /* 0x0000000702087c19 */ /* 0x100fe20008001203 */
[----:B------:R-:W-:Y:S01]  /*60a0*/  ULDC.64 UR4, c[0x0][0x620] ;  /* 0x0001880000047ab9 */ /* 0x000fe20000000a00 */
[----:B------:R-:W-:Y:S01]  /*60b0*/  SHF.R.U32.HI R2, RZ, UR7, R3 ;  /* 0x00000007ff027c19 */ /* 0x000fe20008011603 */
[----:B------:R-:W-:Y:S01]  /*60c0*/  IMAD.MOV.U32 R3, RZ, RZ, R5 ;  /* 0x000000ffff037224 */ /* 0x000fe200078e0005 */
[----:B------:R-:W-:Y:S01]  /*60d0*/  IADD3 R7, P1, RZ, -R8, RZ ;  /* 0x80000008ff077210 */ /* 0x000fe20007f3e0ff */
[----:B------:R-:W2:Y:S01]  /*60e0*/  LDC R22, c[0x0][0x144] ;  /* 0x00005100ff167b82 */ /* 0x000ea20000000800 */
[----:B0-----:R-:W-:Y:S01]  /*60f0*/  I2FP.F32.U32 R9, R17 ;  /* 0x0000001100097245 */ /* 0x001fe20000201000 */
[----:B------:R-:W-:Y:S01]  /*6100*/  ULDC.64 UR8, c[0x0][0x640] ;  /* 0x0001900000087ab9 */ /* 0x000fe20000000a00 */
[----:B------:R-:W-:Y:S01]  /*6110*/  ULDC UR6, c[0x0][0x608] ;  /* 0x0001820000067ab9 */ /* 0x000fe20000000800 */
[----:B------:R-:W-:Y:S01]  /*6120*/  IMAD.X R2, RZ, RZ, ~R2, P1 ;  /* 0x000000ffff027224 */ /* 0x000fe200008e0e02 */
[----:B------:R-:W-:-:S03]  /*6130*/  ISETP.NE.U32.AND P1, PT, RZ, UR8, PT ;  /* 0x00000008ff007c0c */ /* 0x000fc6000bf25070 */
[----:B------:R-:W-:Y:S01]  /*6140*/  IMAD R6, R2, UR4, RZ ;  /* 0x0000000402067c24 */ /* 0x000fe2000f8e02ff */
[----:B------:R-:W0:Y:S01]  /*6150*/  LDC R19, c[0x0][0x148] ;  /* 0x00005200ff137b82 */ /* 0x000e220000000800 */
[----:B------:R-:W-:Y:S01]  /*6160*/  IMAD.MOV.U32 R2, RZ, RZ, R0 ;  /* 0x000000ffff027224 */ /* 0x000fe200078e0000 */
[----:B------:R-:W-:-:S03]  /*6170*/  ISETP.NE.AND.EX P1, PT, RZ, UR9, PT, P1 ;  /* 0x00000009ff007c0c */ /* 0x000fc6000bf25310 */
[----:B------:R-:W-:Y:S01]  /*6180*/  IMAD.WIDE.U32 R2, R7, UR4, R2 ;  /* 0x0000000407027c25 */ /* 0x000fe2000f8e0002 */
[----:B------:R-:W-:-:S03]  /*6190*/  ULDC UR4, c[0x0][0x150] ;  /* 0x0000540000047ab9 */ /* 0x000fc60000000800 */
[----:B------:R-:W-:Y:S02]  /*61a0*/  IMAD R7, R7, UR5, R6 ;  /* 0x0000000507077c24 */ /* 0x000fe4000f8e0206 */
[----:B------:R-:W-:Y:S01]  /*61b0*/  FMUL R6, R9, UR4 ;  /* 0x0000000409067c20 */ /* 0x000fe20008400000 */
[----:B------:R-:W-:Y:S01]  /*61c0*/  ULDC UR4, c[0x0][0x618] ;  /* 0x0001860000047ab9 */ /* 0x000fe20000000800 */
[----:B------:R-:W-:Y:S01]  /*61d0*/  ULDC UR5, c[0x0][0x154] ;  /* 0x0000550000057ab9 */ /* 0x000fe20000000800 */
[----:B------:R-:W-:-:S03]  /*61e0*/  IMAD.IADD R3, R3, 0x1, R7 ;  /* 0x0000000103037824 */ /* 0x000fc600078e0207 */
[----:B------:R-:W3:Y:S02]  /*61f0*/  F2I.U32.TRUNC.NTZ R6, R6 ;  /* 0x0000000600067305 */ /* 0x000ee4000020f000 */
[----:B------:R-:W-:Y:S02]  /*6200*/  SHF.R.U64 R9, R2, UR4, R3 ;  /* 0x0000000402097c19 */ /* 0x000fe40008001203 */
[----:B-1----:R-:W-:-:S05]  /*6210*/  I2FP.F32.U32 R2, R14 ;  /* 0x0000000e00027245 */ /* 0x002fca0000201000 */
[----:B------:R-:W-:Y:S01]  /*6220*/  FMUL R21, R2, UR5 ;  /* 0x0000000502157c20 */ /* 0x000fe20008400000 */
[----:B------:R-:W-:Y:S01]  /*6230*/  SHF.R.U32.HI R2, RZ, UR4, R3 ;  /* 0x00000004ff027c19 */ /* 0x000fe20008011603 */
[----:B------:R-:W-:-:S03]  /*6240*/  ULDC UR4, c[0x0][0x658] ;  /* 0x0001960000047ab9 */ /* 0x000fc60000000800 */
[--C-:B------:R-:W-:Y:S01]  /*6250*/  SHF.R.U64 R20, R9, UR6, R2.reuse ;  /* 0x0000000609147c19 */ /* 0x100fe20008001202 */
[----:B------:R-:W1:Y:S01]  /*6260*/  F2I.U32.TRUNC.NTZ R21, R21 ;  /* 0x0000001500157305 */ /* 0x000e62000020f000 */
[----:B------:R-:W-:Y:S01]  /*6270*/  SHF.R.U32.HI R3, RZ, UR6, R2 ;  /* 0x00000006ff037c19 */ /* 0x000fe20008011602 */
[----:B---3--:R-:W-:-:S03]  /*6280*/  IMAD.MOV R6, RZ, RZ, -R6 ;  /* 0x000000ffff067224 */ /* 0x008fc600078e0a06 */
[----:B------:R-:W-:Y:S01]  /*6290*/  SHF.R.U64 R18, R20, UR4, R3 ;  /* 0x0000000414127c19 */ /* 0x000fe20008001203 */
[----:B--2---:R-:W-:Y:S01]  /*62a0*/  IMAD R17, R22, R6, R17 ;  /* 0x0000000616117224 */ /* 0x004fe200078e0211 */
[----:B------:R-:W-:-:S03]  /*62b0*/  SHF.R.U32.HI R23, RZ, UR4, R3 ;  /* 0x00000004ff177c19 */ /* 0x000fc60008011603 */
[----:B------:R-:W-:Y:S02]  /*62c0*/  IMAD.MOV.U32 R2, RZ, RZ, R18 ;  /* 0x000000ffff027224 */ /* 0x000fe400078e0012 */
[----:B------:R-:W-:Y:S01]  /*62d0*/  IMAD.MOV.U32 R3, RZ, RZ, R23 ;  /* 0x000000ffff037224 */ /* 0x000fe200078e0017 */
[----:B------:R-:W-:Y:S06]  /*62e0*/  @!P1 BRA `(.L_x_116) ;  /* 0x0000000000289947 */ /* 0x000fec0003800000 */
[----:B------:R-:W-:Y:S02]  /*62f0*/  ULDC UR4, c[0x0][0x64c] ;  /* 0x0001930000047ab9 */ /* 0x000fe40000000800 */
[----:B------:R-:W-:-:S05]  /*6300*/  IADD3 R3, P1, R18, UR4, RZ ;  /* 0x0000000412037c10 */ /* 0x000fca000ff3e0ff */
[----:B------:R-:W-:-:S04]  /*6310*/  IMAD.X R23, RZ, RZ, R23, P1 ;  /* 0x000000ffff177224 */ /* 0x000fc800008e0617 */
[----:B------:R-:W-:-:S04]  /*6320*/  IMAD.WIDE.U32 R6, R23, UR8, RZ ;  /* 0x0000000817067c25 */ /* 0x000fc8000f8e00ff */
[----:B------:R-:W-:-:S04]  /*6330*/  IMAD.WIDE.U32 R6, P1, R3, UR9, R6 ;  /* 0x0000000903067c25 */ /* 0x000fc8000f820006 */
[----:B------:R-:W-:-:S04]  /*6340*/  IMAD.WIDE.U32 R2, R3, UR8, RZ ;  /* 0x0000000803027c25 */ /* 0x000fc8000f8e00ff */
[----:B------:R-:W-:Y:S01]  /*6350*/  IMAD.MOV.U32 R2, RZ, RZ, R7 ;  /* 0x000000ffff027224 */ /* 0x000fe200078e0007 */
[----:B------:R-:W-:Y:S01]  /*6360*/  IADD3 RZ, P3, R3, R6, RZ ;  /* 0x0000000603ff7210 */ /* 0x000fe20007f7e0ff */
[----:B------:R-:W-:-:S04]  /*6370*/  IMAD.X R3, RZ, RZ, RZ, P1 ;  /* 0x000000ffff037224 */ /* 0x000fc800008e06ff */
[----:B------:R-:W-:-:S08]  /*6380*/  IMAD.WIDE.U32.X R2, R23, UR9, R2, P3 ;  /* 0x0000000917027c25 */ /* 0x000fd000098e0402 */
.L_x_116:
[----:B------:R-:W-:Y:S01]  /*6390*/  ULDC UR4, c[0x0][0x648] ;  /* 0x0001920000047ab9 */ /* 0x000fe20000000800 */
[----:B-1----:R-:W-:Y:S01]  /*63a0*/  IMAD.MOV R21, RZ, RZ, -R21 ;  /* 0x000000ffff157224 */ /* 0x002fe200078e0a15 */
[----:B------:R-:W-:Y:S01]  /*63b0*/  SHF.R.U64 R3, R2, UR4, R3 ;  /* 0x0000000402037c19 */ /* 0x000fe20008001203 */
[----:B------:R-:W-:Y:S01]  /*63c0*/  ULDC UR4, c[0x0][0x638] ;  /* 0x00018e0000047ab9 */ /* 0x000fe20000000800 */
[----:B------:R-:W-:Y:S01]  /*63d0*/  LOP3.LUT R20, R20, UR17, RZ, 0xc0, !PT ;  /* 0x0000001114147c12 */ /* 0x000fe2000f8ec0ff */
[----:B0-----:R-:W-:Y:S01]  /*63e0*/  @P4 IMAD R17, R19, R21, R14 ;  /* 0x0000001513114224 */ /* 0x001fe200078e020e */
[----:B------:R-:W-:Y:S01]  /*63f0*/  ULDC UR5, c[0x0][0x610] ;  /* 0x0001840000057ab9 */ /* 0x000fe20000000800 */
[----:B------:R-:W-:Y:S02]  /*6400*/  IMAD.MOV R7, RZ, RZ, -R3 ;  /* 0x000000ffff077224 */ /* 0x000fe400078e0a03 */
[----:B------:R-:W-:Y:S01]  /*6410*/  IMAD R14, R3, UR18, R20 ;  /* 0x00000012030e7c24 */ /* 0x000fe2000f8e0214 */
[----:B------:R-:W-:Y:S01]  /*6420*/  LOP3.LUT R3, R9, UR16, RZ, 0xc0, !PT ;  /* 0x0000001009037c12 */ /* 0x000fe2000f8ec0ff */
[----:B------:R-:W-:Y:S01]  /*6430*/  IMAD R18, R7, UR4, R18 ;  /* 0x0000000407127c24 */ /* 0x000fe2000f8e0212 */
[----:B------:R-:W-:Y:S01]  /*6440*/  ULDC UR4, c[0x0][0x600] ;  /* 0x0001800000047ab9 */ /* 0x000fe20000000800 */
[----:B------:R-:W-:-:S02]  /*6450*/  IMAD R14, R14, UR5, R17 ;  /* 0x000000050e0e7c24 */ /* 0x000fc4000f8e0211 */
[----:B------:R-:W-:Y:S02]  /*6460*/  IMAD R3, R18, UR4, R3 ;  /* 0x0000000412037c24 */ /* 0x000fe4000f8e0203 */
[----:B------:R-:W-:Y:S02]  /*6470*/  IMAD.MOV.U32 R2, RZ, RZ, 0x1 ;  /* 0x00000001ff027424 */ /* 0x000fe400078e00ff */
[----:B------:R-:W-:Y:S01]  /*6480*/  IMAD.MOV.U32 R9, RZ, RZ, R8 ;  /* 0x000000ffff097224 */ /* 0x000fe200078e0008 */
[----:B------:R-:W-:Y:S02]  /*6490*/  SEL R17, R3, R14, !P4 ;  /* 0x0000000e03117207 */ /* 0x000fe40006000000 */
[----:B------:R-:W-:-:S07]  /*64a0*/  SEL R14, R14, R3, !P4 ;  /* 0x000000030e0e7207 */ /* 0x000fce0006000000 */
.L_x_114:
[----:B------:R-:W-:Y:S05]  /*64b0*/  BSYNC B1 ;  /* 0x0000000000017941 */ /* 0x000fea0003800000 */
.L_x_113:
[----:B------:R-:W-:-:S13]  /*64c0*/  LOP3.LUT P1, RZ, R2, 0xff, RZ, 0xc0, !PT ;  /* 0x000000ff02ff7812 */ /* 0x000fda000782c0ff */
[----:B------:R-:W-:Y:S05]  /*64d0*/  @P1 BRA `(.L_x_117) ;  /* 0xfffffff400441947 */ /* 0x000fea000383ffff */
[----:B------:R-:W-:Y:S05]  /*64e0*/  BSYNC B0 ;  /* 0x0000000000007941 */ /* 0x000fea0003800000 */
.L_x_105:
[----:B------:R-:W-:-:S03]  /*64f0*/  UMOV UR4, 0xffffffff ;  /* 0xffffffff00047882 */ /* 0x000fc60000000000 */
[----:B------:R-:W-:Y:S05]  /*6500*/  BRA.DIV UR4, `(.L_x_118) ;  /* 0x0000000204f87947 */ /* 0x000fea000b800000 */
[----:B------:R-:W-:-:S13]  /*6510*/  ELECT P0, URZ, PT ;  /* 0x00000000003f782f */ /* 0x000fda0003800000 */
.L_x_131:
[----:B------:R-:W-:Y:S04]  /*6520*/  BSSY B0, `(.L_x_119) ;  /* 0x0000022000007945 */ /* 0x000fe80003800000 */
[----:B------:R-:W-:Y:S05]  /*6530*/  @!P0 BRA `(.L_x_120) ;  /* 0x0000000000808947 */ /* 0x000fea0003800000 */
[----:B------:R-:W-:-:S04]  /*6540*/  LOP3.LUT R4, R4, 0x2, RZ, 0xfc, !PT ;  /* 0x0000000204047812 */ /* 0x000fc800078efcff */
[----:B------:R-:W-:-:S13]  /*6550*/  ISETP.NE.AND P0, PT, R4, 0x3, PT ;  /* 0x000000030400780c */ /* 0x000fda0003f05270 */
[----:B------:R-:W-:Y:S05]  /*6560*/  @!P0 BRA `(.L_x_121) ;  /* 0x0000000000048947 */ /* 0x000fea0003800000 */
[----:B------:R-:W-:Y:S01]  /*6570*/  BPT.TRAP 0x1 ;  /* 0x000000040000795c */ /* 0x000fe20000300000 */
.L_x_121:
[----:B------:R-:W0:Y:S01]  /*6580*/  S2R R3, SR_CgaCtaId ;  /* 0x0000000000037919 */ /* 0x000e220000008800 */
[----:B------:R-:W-:Y:S02]  /*6590*/  MOV R0, 0x400 ;  /* 0x0000040000007802 */ /* 0x000fe40000000f00 */
[----:B------:R-:W-:Y:S02]  /*65a0*/  SHF.L.U32 R2, R10, 0x1f, RZ ;  /* 0x0000001f0a027819 */ /* 0x000fe400000006ff */
[----:B0-----:R-:W-:-:S05]  /*65b0*/  LEA R0, R3, R0, 0x18 ;  /* 0x0000000003007211 */ /* 0x001fca00078ec0ff */
[----:B------:R-:W-:-:S04]  /*65c0*/  VIADD R0, R0, 0x18 ;  /* 0x0000001800007836 */ /* 0x000fc80000000000 */
[C---:B------:R-:W-:Y:S02]  /*65d0*/  IMAD R7, R13.reuse, 0x8, R0 ;  /* 0x000000080d077824 */ /* 0x040fe400078e0200 */
[----:B------:R-:W-:Y:S02]  /*65e0*/  VIADD R13, R13, 0x1 ;  /* 0x000000010d0d7836 */ /* 0x000fe40000000000 */
[----:B------:R-:W0:Y:S03]  /*65f0*/  SYNCS.PHASECHK.TRANS64.TRYWAIT P0, [R7+URZ], R2 ;  /* 0x00000002070075a7 */ /* 0x000e26000800017f */
[----:B------:R-:W-:-:S04]  /*6600*/  ISETP.NE.AND P1, PT, R13, 0x3, PT ;  /* 0x000000030d00780c */ /* 0x000fc80003f25270 */
[----:B------:R-:W-:Y:S02]  /*6610*/  SEL R3, RZ, 0x1, P1 ;  /* 0x00000001ff037807 */ /* 0x000fe40000800000 */
[----:B------:R-:W-:Y:S02]  /*6620*/  SEL R13, R13, RZ, P1 ;  /* 0x000000ff0d0d7207 */ /* 0x000fe40000800000 */
[----:B------:R-:W-:-:S03]  /*6630*/  LOP3.LUT R9, R10, R3, RZ, 0x3c, !PT ;  /* 0x000000030a097212 */ /* 0x000fc600078e3cff */
[----:B------:R-:W-:Y:S01]  /*6640*/  IMAD R6, R13, 0x8, R0 ;  /* 0x000000080d067824 */ /* 0x000fe200078e0200 */
[----:B------:R-:W-:Y:S01]  /*6650*/  SHF.L.U32 R5, R9, 0x1f, RZ ;  /* 0x0000001f09057819 */ /* 0x000fe200000006ff */
[----:B0-----:R-:W-:Y:S06]  /*6660*/  @!P0 BRA `(.L_x_122) ;  /* 0x0000000000c48947 */ /* 0x001fec0003800000 */
.L_x_132:
[----:B------:R-:W1:Y:S01]  /*6670*/  SYNCS.PHASECHK.TRANS64.TRYWAIT P0, [R6+URZ], R5 ;  /* 0x00000005060075a7 */ /* 0x000e62000800017f */
[----:B0-----:R-:W-:-:S05]  /*6680*/  VIADD R2, R13, 0x1 ;  /* 0x000000010d027836 */ /* 0x001fca0000000000 */
[----:B------:R-:W-:-:S04]  /*6690*/  ISETP.NE.AND P1, PT, R2, 0x3, PT ;  /* 0x000000030200780c */ /* 0x000fc80003f25270 */
[----:B------:R-:W-:Y:S02]  /*66a0*/  SEL R4, RZ, 0x1, P1 ;  /* 0x00000001ff047807 */ /* 0x000fe40000800000 */
[----:B------:R-:W-:Y:S02]  /*66b0*/  SEL R3, R2, RZ, P1 ;  /* 0x000000ff02037207 */ /* 0x000fe40000800000 */
[----:B------:R-:W-:Y:S01]  /*66c0*/  LOP3.LUT R4, R9, R4, RZ, 0x3c, !PT ;  /* 0x0000000409047212 */ /* 0x000fe200078e3cff */
[----:B-1----:R-:W-:Y:S06]  /*66d0*/  @!P0 BRA `(.L_x_123) ;  /* 0x0000000000bc8947 */ /* 0x002fec0003800000 */
.L_x_133:
[----:B------:R-:W-:Y:S01]  /*66e0*/  IMAD R3, R3, 0x8, R0 ;  /* 0x0000000803037824 */ /* 0x000fe200078e0200 */
[----:B------:R-:W-:-:S07]  /*66f0*/  SHF.L.U32 R0, R4, 0x1f, RZ ;  /* 0x0000001f04007819 */ /* 0x000fce00000006ff */
.L_x_124:
[----:B-1----:R1:W2:Y:S02]  /*6700*/  SYNCS.PHASECHK.TRANS64.TRYWAIT P0, [R3+URZ], R0 ;  /* 0x00000000030075a7 */ /* 0x0022a4000800017f */
[----:B--2---:R-:W-:Y:S05]  /*6710*/  @!P0 NANOSLEEP.SYNCS 0x989680 ;  /* 0x009896800000895d */ /* 0x004fea0003900000 */
[----:B------:R-:W2:Y:S02]  /*6720*/  @!P0 SYNCS.PHASECHK.TRANS64 P0, [R3+URZ], R0 ;  /* 0x00000000030085a7 */ /* 0x000ea4000800007f */
[----:B--2---:R-:W-:Y:S05]  /*6730*/  @!P0 BRA `(.L_x_124) ;  /* 0xfffffffc00f08947 */ /* 0x004fea000383ffff */
.L_x_120:
[----:B------:R-:W-:Y:S05]  /*6740*/  BSYNC B0 ;  /* 0x0000000000007941 */ /* 0x000fea0003800000 */
.L_x_119:
[----:B------:R-:W-:Y:S05]  /*6750*/  EXIT ;  /* 0x000000000000794d */ /* 0x000fea0003800000 */
.L_x_17:
[----:B-1----:R-:W-:-:S04]  /*6760*/  IMAD.U32 R7, RZ, RZ, UR6 ;  /* 0x00000006ff077e24 */ /* 0x002fc8000f8e00ff */
[----:B------:R1:W3:Y:S03]  /*6770*/  SYNCS.PHASECHK.TRANS64.TRYWAIT P0, [R7+URZ], R6 ;  /* 0x00000006070075a7 */ /* 0x0002e6000800017f */
[----:B---3--:R-:W-:Y:S05]  /*6780*/  @!P0 NANOSLEEP.SYNCS 0x989680 ;  /* 0x009896800000895d */ /* 0x008fea0003900000 */
[----:B------:R-:W3:Y:S02]  /*6790*/  @!P0 SYNCS.PHASECHK.TRANS64 P0, [R7+URZ], R6 ;  /* 0x00000006070085a7 */ /* 0x000ee4000800007f */
[----:B---3--:R-:W-:Y:S05]  /*67a0*/  @!P0 BRA `(.L_x_17) ;  /* 0xfffffffc00ec8947 */ /* 0x008fea000383ffff */
[----:B------:R-:W-:Y:S05]  /*67b0*/  BRA `(.L_x_16) ;  /* 0xffffffa800e47947 */ /* 0x000fea000383ffff */
.L_x_23:
[----:B-1----:R-:W-:-:S04]  /*67c0*/  IMAD.U32 R8, RZ, RZ, UR12 ;  /* 0x0000000cff087e24 */ /* 0x002fc8000f8e00ff */
[----:B------:R1:W3:Y:S03]  /*67d0*/  SYNCS.PHASECHK.TRANS64.TRYWAIT P0, [R8+URZ], R7 ;  /* 0x00000007080075a7 */ /* 0x0002e6000800017f */
[----:B---3--:R-:W-:Y:S05]  /*67e0*/  @!P0 NANOSLEEP.SYNCS 0x989680 ;  /* 0x009896800000895d */ /* 0x008fea0003900000 */
[----:B------:R-:W3:Y:S02]  /*67f0*/  @!P0 SYNCS.PHASECHK.TRANS64 P0, [R8+URZ], R7 ;  /* 0x00000007080085a7 */ /* 0x000ee4000800007f */
[----:B---3--:R-:W-:Y:S05]  /*6800*/  @!P0 BRA `(.L_x_23) ;  /* 0xfffffffc00ec8947 */ /* 0x008fea000383ffff */
[----:B------:R-:W-:Y:S05]  /*6810*/  BRA `(.L_x_22) ;  /* 0xffffffb000547947 */ /* 0x000fea000383ffff */
.L_x_106:
[----:B------:R-:W-:Y:S01]  /*6820*/  BSSY B1, `(.L_x_125) ;  /* 0x0000006000017945 */ /* 0x000fe20003800000 */
[----:B------:R-:W-:-:S07]  /*6830*/  IMAD.MOV.U32 R2, RZ, RZ, -0x1 ;  /* 0xffffffffff027424 */ /* 0x000fce00078e00ff */
[----:B------:R-:W-:Y:S05]  /*6840*/  WARPSYNC.COLLECTIVE R2, `(.L_x_126) ;  /* 0x00000000020c7348 */ /* 0x000fea0003c00000 */
[----:B------:R-:W-:Y:S02]  /*6850*/  ELECT P1, UR62, PT ;  /* 0x00000000003e782f */ /* 0x000fe40003820000 */
[----:B------:R-:W-:Y:S01]  /*6860*/  MOV R2, UR62 ;  /* 0x0000003e00027c02 */ /* 0x000fe20008000f00 */
[----:B------:R-:W-:Y:S10]  /*6870*/  ENDCOLLECTIVE ;  /* 0x000000000000791b */ /* 0x000ff40003800000 */
.L_x_126:
[----:B------:R-:W-:Y:S05]  /*6880*/  BSYNC B1 ;  /* 0x0000000000017941 */ /* 0x000fea0003800000 */
.L_x_125:
[----:B------:R-:W-:Y:S05]  /*6890*/  BRA `(.L_x_127) ;  /* 0xfffffff000607947 */ /* 0x000fea000383ffff */
.L_x_109:
[----:B-1----:R1:W2:Y:S02]  /*68a0*/  SYNCS.PHASECHK.TRANS64.TRYWAIT P1, [R18+URZ+0x18], R7 ;  /* 0x00001807120075a7 */ /* 0x0022a4000802017f */
[----:B--2---:R-:W-:Y:S05]  /*68b0*/  @!P1 NANOSLEEP.SYNCS 0x989680 ;  /* 0x009896800000995d */ /* 0x004fea0003900000 */
[----:B------:R-:W2:Y:S02]  /*68c0*/  @!P1 SYNCS.PHASECHK.TRANS64 P1, [R18+URZ+0x18], R7 ;  /* 0x00001807120095a7 */ /* 0x000ea4000802007f */
[----:B--2---:R-:W-:Y:S05]  /*68d0*/  @!P1 BRA `(.L_x_109) ;  /* 0xfffffffc00f09947 */ /* 0x004fea000383ffff */
[----:B------:R-:W-:Y:S05]  /*68e0*/  BRA `(.L_x_128) ;  /* 0xfffffff000947947 */ /* 0x000fea000383ffff */
.L_x_118:
[----:B------:R-:W-:Y:S01]  /*68f0*/  BSSY B0, `(.L_x_129) ;  /* 0x0000006000007945 */ /* 0x000fe20003800000 */
[----:B------:R-:W-:-:S07]  /*6900*/  IMAD.MOV.U32 R2, RZ, RZ, -0x1 ;  /* 0xffffffffff027424 */ /* 0x000fce00078e00ff */
[----:B------:R-:W-:Y:S05]  /*6910*/  WARPSYNC.COLLECTIVE R2, `(.L_x_130) ;  /* 0x00000000020c7348 */ /* 0x000fea0003c00000 */
[----:B------:R-:W-:Y:S02]  /*6920*/  ELECT P1, UR62, PT ;  /* 0x00000000003e782f */ /* 0x000fe40003820000 */
[----:B------:R-:W-:Y:S01]  /*6930*/  MOV R2, UR62 ;  /* 0x0000003e00027c02 */ /* 0x000fe20008000f00 */
[----:B------:R-:W-:Y:S10]  /*6940*/  ENDCOLLECTIVE ;  /* 0x000000000000791b */ /* 0x000ff40003800000 */
.L_x_130:
[----:B------:R-:W-:Y:S05]  /*6950*/  BSYNC B0 ;  /* 0x0000000000007941 */ /* 0x000fea0003800000 */
.L_x_129:
[----:B------:R-:W-:Y:S01]  /*6960*/  PLOP3.LUT P0, PT, P1, PT, PT, 0x80, 0x0 ;  /* 0x000000000000781c */ /* 0x000fe20000f0f070 */
[----:B------:R-:W-:-:S12]  /*6970*/  BRA `(.L_x_131) ;  /* 0xfffffff800e87947 */ /* 0x000fd8000383ffff */
.L_x_122:
[----:B0-----:R0:W1:Y:S02]  /*6980*/  SYNCS.PHASECHK.TRANS64.TRYWAIT P0, [R7+URZ], R2 ;  /* 0x00000002070075a7 */ /* 0x001064000800017f */
[----:B-1----:R-:W-:Y:S05]  /*6990*/  @!P0 NANOSLEEP.SYNCS 0x989680 ;  /* 0x009896800000895d */ /* 0x002fea0003900000 */
[----:B------:R-:W1:Y:S02]  /*69a0*/  @!P0 SYNCS.PHASECHK.TRANS64 P0, [R7+URZ], R2 ;  /* 0x00000002070085a7 */ /* 0x000e64000800007f */
[----:B-1----:R-:W-:Y:S05]  /*69b0*/  @!P0 BRA `(.L_x_122) ;  /* 0xfffffffc00f08947 */ /* 0x002fea000383ffff */
[----:B------:R-:W-:Y:S05]  /*69c0*/  BRA `(.L_x_132) ;  /* 0xfffffffc00287947 */ /* 0x000fea000383ffff */
.L_x_123:
[----:B0-----:R0:W1:Y:S02]  /*69d0*/  SYNCS.PHASECHK.TRANS64.TRYWAIT P0, [R6+URZ], R5 ;  /* 0x00000005060075a7 */ /* 0x001064000800017f */
[----:B-1----:R-:W-:Y:S05]  /*69e0*/  @!P0 NANOSLEEP.SYNCS 0x989680 ;  /* 0x009896800000895d */ /* 0x002fea0003900000 */
[----:B------:R-:W1:Y:S02]  /*69f0*/  @!P0 SYNCS.PHASECHK.TRANS64 P0, [R6+URZ], R5 ;  /* 0x00000005060085a7 */ /* 0x000e64000800007f */
[----:B-1----:R-:W-:Y:S05]  /*6a00*/  @!P0 BRA `(.L_x_123) ;  /* 0xfffffffc00f08947 */ /* 0x002fea000383ffff */
[----:B------:R-:W-:Y:S05]  /*6a10*/  BRA `(.L_x_133) ;  /* 0xfffffffc00307947 */ /* 0x000fea000383ffff */
.L_x_134:
[----:B------:R-:W-:-:S00]  /*6a20*/  BRA `(.L_x_134) ;  /* 0xfffffffc00fc7947 */ /* 0x000fc0000383ffff */
[----:B------:R-:W-:-:S00]  /*6a30*/  NOP ;  /* 0x0000000000007918 */ /* 0x000fc00000000000 */
        /* <DEDUP_REMOVED lines=12> */
.L_x_135:


//--------------------- .nv.shared._ZN7cutlass13device_kernelINS_4gemm6kernel13GemmUniversalIN4cute5tupleIJiiiiEEENS1_10collective13CollectiveMmaINS1_37MainloopSm90TmaGmmaWarpSpecializedFP8ILi3ENS5_IJNS4_1CILi1EEESB_SB_EEENS1_35KernelTmaWarpSpecializedCooperativeEEENS5_IJNSA_ILi128EEENSA_ILi64EEENSA_ILi32EEEEEENS_12float_e5m2_tENS5_IJlSB_lEEESJ_SK_NS4_8TiledMMAINS4_8MMA_AtomIJNS4_4SM904GMMA30MMA_64x64x32_F32E5M2E5M2_SS_TNILNSO_7ScaleInE1ELSQ_1EEEEEENS4_6LayoutINS5_IJNSA_ILi2EEESB_SB_EEENS5_IJSB_NSA_ILi0EEESW_EEEEENS5_IJNS4_10UnderscoreESZ_SZ_EEEEENS4_13SM90_TMA_LOADENS4_14ComposedLayoutINS4_7SwizzleILi1ELi4ELi3EEENS4_18smem_ptr_flag_bitsILi8EEENST_INS5_IJNSA_ILi8EEESH_EEENS5_IJSH_SB_EEEEEEEvNS4_8identityES12_S1C_vS1D_EENS_8epilogue10collective6detail29Sm90TmaWarpSpecializedAdapterINS1G_15DefaultEpilogueISJ_SK_SK_NS1F_6thread17LinearCombinationISJ_Li1EffLNS1K_9ScaleType4KindE0ELNS_15FloatRoundStyleE2ESJ_EENS1_15EpilogueDefaultEEEEEvvEEEEvNT_6ParamsE --------------------------
	.section	.nv.shared._ZN7cutlass13device_kernelINS_4gemm6kernel13GemmUniversalIN4cute5tupleIJiiiiEEENS1_10collective13CollectiveMmaINS1_37MainloopSm90TmaGmmaWarpSpecializedFP8ILi3ENS5_IJNS4_1CILi1EEESB_SB_EEENS1_35KernelTmaWarpSpecializedCooperativeEEENS5_IJNSA_ILi128EEENSA_ILi64EEENSA_ILi32EEEEEENS_12float_e5m2_tENS5_IJlSB_lEEESJ_SK_NS4_8TiledMMAINS4_8MMA_AtomIJNS4_4SM904GMMA30MMA_64x64x32_F32E5M2E5M2_SS_TNILNSO_7ScaleInE1ELSQ_1EEEEEENS4_6LayoutINS5_IJNSA_ILi2EEESB_SB_EEENS5_IJSB_NSA_ILi0EEESW_EEEEENS5_IJNS4_10UnderscoreESZ_SZ_EEEEENS4_13SM90_TMA_LOADENS4_14ComposedLayoutINS4_7SwizzleILi1ELi4ELi3EEENS4_18smem_ptr_flag_bitsILi8EEENST_INS5_IJNSA_ILi8EEESH_EEENS5_IJSH_SB_EEEEEEEvNS4_8identityES12_S1C_vS1D_EENS_8epilogue10collective6detail29Sm90TmaWarpSpecializedAdapterINS1G_15DefaultEpilogueISJ_SK_SK_NS1F_6thread17LinearCombinationISJ_Li1EffLNS1K_9ScaleType4KindE0ELNS_15FloatRoundStyleE2ESJ_EENS1_15EpilogueDefaultEEEEEvvEEEEvNT_6ParamsE,"aw",@nobits
	.sectionflags	@""
	.align	16
	.zero		1024


//--------------------- .nv.shared.reserved.0     --------------------------
	.section	.nv.shared.reserved.0,"aw",@nobits
	.weak		__nv_reservedSMEM_offset_0_alias
	.size		__nv_reservedSMEM_offset_0_alias, 0, 0
	.other		__nv_reservedSMEM_offset_0_alias,@"STO_CUDA_RESERVED_SHARED STV_DEFAULT"
__nv_reservedSMEM_offset_0_alias:
	.zero		0


//--------------------- .nv.global                --------------------------
	.section	.nv.global,"aw",@nobits
.nv.global:
	.type		_ZN40_INTERNAL_c9813ebd_4_k_cu_81607ff6_253094cute1_E,@object
	.size		_ZN40_INTERNAL_c9813ebd_4_k_cu_81607ff6_253094cute1_E,(_ZN40_INTERNAL_c9813ebd_4_k_cu_81607ff6_253094cuda3std3__45__cpo6cbeginE - _ZN40_INTERNAL_c9813ebd_4_k_cu_81607ff6_253094cute1_E)
_ZN40_INTERNAL_c9813ebd_4_k_cu_81607ff6_253094cute1_E:
	.zero		1
	.type		_ZN40_INTERNAL_c9813ebd_4_k_cu_81607ff6_253094cuda3std3__45__cpo6cbeginE,@object
	.size		_ZN40_INTERNAL_c9813ebd_4_k_cu_81607ff6_253094cuda3std3__45__cpo6cbeginE,(_ZN40_INTERNAL_c9813ebd_4_k_cu_81607ff6_253094cuda3std3__48in_placeE - _ZN40_INTERNAL_c9813ebd_4_k_cu_81607ff6_253094cuda3std3__45__cpo6cbeginE)
_ZN40_INTERNAL_c9813ebd_4_k_cu_81607ff6_253094cuda3std3__45__cpo6cbeginE:
	.zero		1
	.type		_ZN40_INTERNAL_c9813ebd_4_k_cu_81607ff6_253094cuda3std3__48in_placeE,@object
	.size		_ZN40_INTERNAL_c9813ebd_4_k_cu_81607ff6_253094cuda3std3__48in_placeE,(_ZN40_INTERNAL_c9813ebd_4_k_cu_81607ff6_253094cuda3std6ranges3__45__cpo9iter_moveE - _ZN40_INTERNAL_c9813ebd_4_k_cu_81607ff6_253094cuda3std3__48in_placeE)
_ZN40_INTERNAL_c9813ebd_4_k_cu_81607ff6_253094cuda3std3__48in_placeE:
	.zero		1
	.type		_ZN40_INTERNAL_c9813ebd_4_k_cu_81607ff6_253094cuda3std6ranges3__45__cpo9iter_moveE,@object
	.size		_ZN40_INTERNAL_c9813ebd_4_k_cu_81607ff6_253094cuda3std6ranges3__45__cpo9iter_moveE,(_ZN40_INTERNAL_c9813ebd_4_k_cu_81607ff6_253094cuda3std3__45__cpo5beginE - _ZN40_INTERNAL_c9813ebd_4_k_cu_81607ff6_253094cuda3std6ranges3__45__cpo9iter_moveE)
_ZN40_INTERNAL_c9813ebd_4_k_cu_81607ff6_253094cuda3std6ranges3__45__cpo9iter_moveE:
	.zero		1
	.type		_ZN40_INTERNAL_c9813ebd_4_k_cu_81607ff6_253094cuda3std3__45__cpo5beginE,@object
	.size		_ZN40_INTERNAL_c9813ebd_4_k_cu_81607ff6_253094cuda3std3__45__cpo5beginE,(_ZN40_INTERNAL_c9813ebd_4_k_cu_81607ff6_253094cuda3std3__442_GLOBAL__N__c9813ebd_4_k_cu_81607ff6_253096ignoreE - _ZN40_INTERNAL_c9813ebd_4_k_cu_81607ff6_253094cuda3std3__45__cpo5beginE)
_ZN40_INTERNAL_c9813ebd_4_k_cu_81607ff6_253094cuda3std3__45__cpo5beginE:
	.zero		1
	.type		_ZN40_INTERNAL_c9813ebd_4_k_cu_81607ff6_253094cuda3std3__442_GLOBAL__N__c9813ebd_4_k_cu_81607ff6_253096ignoreE,@object
	.size		_ZN40_INTERNAL_c9813ebd_4_k_cu_81607ff6_253094cuda3std3__442_GLOBAL__N__c9813ebd_4_k_cu_81607ff6_253096ignoreE,(_ZN40_INTERNAL_c9813ebd_4_k_cu_81607ff6_253094cute7productE - _ZN40_INTERNAL_c9813ebd_4_k_cu_81607ff6_253094cuda3std3__442_GLOBAL__N__c9813ebd_4_k_cu_81607ff6_253096ignoreE)
_ZN40_INTERNAL_c9813ebd_4_k_cu_81607ff6_253094cuda3std3__442_GLOBAL__N__c9813ebd_4_k_cu_81607ff6_253096ignoreE:
	.zero		1
	.type		_ZN40_INTERNAL_c9813ebd_4_k_cu_81607ff6_253094cute7productE,@object
	.size		_ZN40_INTERNAL_c9813ebd_4_k_cu_81607ff6_253094cute7productE,(_ZN40_INTERNAL_c9813ebd_4_k_cu_81607ff6_253094cuda3std3__45__cpo3endE - _ZN40_INTERNAL_c9813ebd_4_k_cu_81607ff6_253094cute7productE)
_ZN40_INTERNAL_c9813ebd_4_k_cu_81607ff6_253094cute7productE:
	.zero		1
	.type		_ZN40_INTERNAL_c9813ebd_4_k_cu_81607ff6_253094cuda3std3__45__cpo3endE,@object
	.size		_ZN40_INTERNAL_c9813ebd_4_k_cu_81607ff6_253094cuda3std3__45__cpo3endE,(_ZN40_INTERNAL_c9813ebd_4_k_cu_81607ff6_253094cuda3std3__419piecewise_constructE - _ZN40_INTERNAL_c9813ebd_4_k_cu_81607ff6_253094cuda3std3__45__cpo3endE)
_ZN40_INTERNAL_c9813ebd_4_k_cu_81607ff6_253094cuda3std3__45__cpo3endE:
	.zero		1
	.type		_ZN40_INTERNAL_c9813ebd_4_k_cu_81607ff6_253094cuda3std3__419piecewise_constructE,@object
	.size		_ZN40_INTERNAL_c9813ebd_4_k_cu_81607ff6_253094cuda3std3__419piecewise_constructE,(_ZN40_INTERNAL_c9813ebd_4_k_cu_81607ff6_253094cuda3std3__45__cpo4cendE - _ZN40_INTERNAL_c9813ebd_4_k_cu_81607ff6_253094cuda3std3__419piecewise_constructE)
_ZN40_INTERNAL_c9813ebd_4_k_cu_81607ff6_253094cuda3std3__419piecewise_constructE:
	.zero		1
	.type		_ZN40_INTERNAL_c9813ebd_4_k_cu_81607ff6_253094cuda3std3__45__cpo4cendE,@object
	.size		_ZN40_INTERNAL_c9813ebd_4_k_cu_81607ff6_253094cuda3std3__45__cpo4cendE,(_ZN40_INTERNAL_c9813ebd_4_k_cu_81607ff6_253094cuda3std6ranges3__45__cpo4swapE - _ZN40_INTERNAL_c9813ebd_4_k_cu_81607ff6_253094cuda3std3__45__cpo4cendE)
_ZN40_INTERNAL_c9813ebd_4_k_cu_81607ff6_253094cuda3std3__45__cpo4cendE:
	.zero		1
	.type		_ZN40_INTERNAL_c9813ebd_4_k_cu_81607ff6_253094cuda3std6ranges3__45__cpo4swapE,@object
	.size		_ZN40_INTERNAL_c9813ebd_4_k_cu_81607ff6_253094cuda3std6ranges3__45__cpo4swapE,(.L_7 - _ZN40_INTERNAL_c9813ebd_4_k_cu_81607ff6_253094cuda3std6ranges3__45__cpo4swapE)
_ZN40_INTERNAL_c9813ebd_4_k_cu_81607ff6_253094cuda3std6ranges3__45__cpo4swapE:
	.zero		1
.L_7:


//--------------------- .nv.constant0._ZN7cutlass13device_kernelINS_4gemm6kernel13GemmUniversalIN4cute5tupleIJiiiiEEENS1_10collective13CollectiveMmaINS1_37MainloopSm90TmaGmmaWarpSpecializedFP8ILi3ENS5_IJNS4_1CILi1EEESB_SB_EEENS1_35KernelTmaWarpSpecializedCooperativeEEENS5_IJNSA_ILi128EEENSA_ILi64EEENSA_ILi32EEEEEENS_12float_e5m2_tENS5_IJlSB_lEEESJ_SK_NS4_8TiledMMAINS4_8MMA_AtomIJNS4_4SM904GMMA30MMA_64x64x32_F32E5M2E5M2_SS_TNILNSO_7ScaleInE1ELSQ_1EEEEEENS4_6LayoutINS5_IJNSA_ILi2EEESB_SB_EEENS5_IJSB_NSA_ILi0EEESW_EEEEENS5_IJNS4_10UnderscoreESZ_SZ_EEEEENS4_13SM90_TMA_LOADENS4_14ComposedLayoutINS4_7SwizzleILi1ELi4ELi3EEENS4_18smem_ptr_flag_bitsILi8EEENST_INS5_IJNSA_ILi8EEESH_EEENS5_IJSH_SB_EEEEEEEvNS4_8identityES12_S1C_vS1D_EENS_8epilogue10collective6detail29Sm90TmaWarpSpecializedAdapterINS1G_15DefaultEpilogueISJ_SK_SK_NS1F_6thread17LinearCombinationISJ_Li1EffLNS1K_9ScaleType4KindE0ELNS_15FloatRoundStyleE2ESJ_EENS1_15EpilogueDefaultEEEEEvvEEEEvNT_6ParamsE --------------------------
	.section	.nv.constant0._ZN7cutlass13device_kernelINS_4gemm6kernel13GemmUniversalIN4cute5tupleIJiiiiEEENS1_10collective13CollectiveMmaINS1_37MainloopSm90TmaGmmaWarpSpecializedFP8ILi3ENS5_IJNS4_1CILi1EEESB_SB_EEENS1_35KernelTmaWarpSpecializedCooperativeEEENS5_IJNSA_ILi128EEENSA_ILi64EEENSA_ILi32EEEEEENS_12float_e5m2_tENS5_IJlSB_lEEESJ_SK_NS4_8TiledMMAINS4_8MMA_AtomIJNS4_4SM904GMMA30MMA_64x64x32_F32E5M2E5M2_SS_TNILNSO_7ScaleInE1ELSQ_1EEEEEENS4_6LayoutINS5_IJNSA_ILi2EEESB_SB_EEENS5_IJSB_NSA_ILi0EEESW_EEEEENS5_IJNS4_10UnderscoreESZ_SZ_EEEEENS4_13SM90_TMA_LOADENS4_14ComposedLayoutINS4_7SwizzleILi1ELi4ELi3EEENS4_18smem_ptr_flag_bitsILi8EEENST_INS5_IJNSA_ILi8EEESH_EEENS5_IJSH_SB_EEEEEEEvNS4_8identityES12_S1C_vS1D_EENS_8epilogue10collective6detail29Sm90TmaWarpSpecializedAdapterINS1G_15DefaultEpilogueISJ_SK_SK_NS1F_6thread17LinearCombinationISJ_Li1EffLNS1K_9ScaleType4KindE0ELNS_15FloatRoundStyleE2ESJ_EENS1_15EpilogueDefaultEEEEEvvEEEEvNT_6ParamsE,"a",@progbits
	.sectionflags	@""
	.align	4
.nv.constant0._ZN7cutlass13device_kernelINS_4gemm6kernel13GemmUniversalIN4cute5tupleIJiiiiEEENS1_10collective13CollectiveMmaINS1_37MainloopSm90TmaGmmaWarpSpecializedFP8ILi3ENS5_IJNS4_1CILi1EEESB_SB_EEENS1_35KernelTmaWarpSpecializedCooperativeEEENS5_IJNSA_ILi128EEENSA_ILi64EEENSA_ILi32EEEEEENS_12float_e5m2_tENS5_IJlSB_lEEESJ_SK_NS4_8TiledMMAINS4_8MMA_AtomIJNS4_4SM904GMMA30MMA_64x64x32_F32E5M2E5M2_SS_TNILNSO_7ScaleInE1ELSQ_1EEEEEENS4_6LayoutINS5_IJNSA_ILi2EEESB_SB_EEENS5_IJSB_NSA_ILi0EEESW_EEEEENS5_IJNS4_10UnderscoreESZ_SZ_EEEEENS4_13SM90_TMA_LOADENS4_14ComposedLayoutINS4_7SwizzleILi1ELi4ELi3EEENS4_18smem_ptr_flag_bitsILi8EEENST_INS5_IJNSA_ILi8EEESH_EEENS5_IJSH_SB_EEEEEEEvNS4_8identityES12_S1C_vS1D_EENS_8epilogue10collective6detail29Sm90TmaWarpSpecializedAdapterINS1G_15DefaultEpilogueISJ_SK_SK_NS1F_6thread17LinearCombinationISJ_Li1EffLNS1K_9ScaleType4KindE0ELNS_15FloatRoundStyleE2ESJ_EENS1_15EpilogueDefaultEEEEEvvEEEEvNT_6ParamsE:
	.zero		1664


//--------------------- SYMBOLS --------------------------

	.type		.nv.reservedSmem.offset0,@object
	.size		.nv.reservedSmem.offset0,0x4
